//
// Generated by NVIDIA NVVM Compiler
//
// Compiler Build ID: CL-36424714
// Cuda compilation tools, release 13.0, V13.0.88
// Based on NVVM 20.0.0
//

.version 9.0
.target sm_100
.address_size 64

	// .globl	_Z13updateE_2DmapPfS_S_S_S_S_S_S_S_S_S_S_S_S_S_fiii

.visible .entry _Z13updateE_2DmapPfS_S_S_S_S_S_S_S_S_S_S_S_S_S_fiii(
	.param .u64 .ptr .align 1 _Z13updateE_2DmapPfS_S_S_S_S_S_S_S_S_S_S_S_S_S_fiii_param_0,
	.param .u64 .ptr .align 1 _Z13updateE_2DmapPfS_S_S_S_S_S_S_S_S_S_S_S_S_S_fiii_param_1,
	.param .u64 .ptr .align 1 _Z13updateE_2DmapPfS_S_S_S_S_S_S_S_S_S_S_S_S_S_fiii_param_2,
	.param .u64 .ptr .align 1 _Z13updateE_2DmapPfS_S_S_S_S_S_S_S_S_S_S_S_S_S_fiii_param_3,
	.param .u64 .ptr .align 1 _Z13updateE_2DmapPfS_S_S_S_S_S_S_S_S_S_S_S_S_S_fiii_param_4,
	.param .u64 .ptr .align 1 _Z13updateE_2DmapPfS_S_S_S_S_S_S_S_S_S_S_S_S_S_fiii_param_5,
	.param .u64 .ptr .align 1 _Z13updateE_2DmapPfS_S_S_S_S_S_S_S_S_S_S_S_S_S_fiii_param_6,
	.param .u64 .ptr .align 1 _Z13updateE_2DmapPfS_S_S_S_S_S_S_S_S_S_S_S_S_S_fiii_param_7,
	.param .u64 .ptr .align 1 _Z13updateE_2DmapPfS_S_S_S_S_S_S_S_S_S_S_S_S_S_fiii_param_8,
	.param .u64 .ptr .align 1 _Z13updateE_2DmapPfS_S_S_S_S_S_S_S_S_S_S_S_S_S_fiii_param_9,
	.param .u64 .ptr .align 1 _Z13updateE_2DmapPfS_S_S_S_S_S_S_S_S_S_S_S_S_S_fiii_param_10,
	.param .u64 .ptr .align 1 _Z13updateE_2DmapPfS_S_S_S_S_S_S_S_S_S_S_S_S_S_fiii_param_11,
	.param .u64 .ptr .align 1 _Z13updateE_2DmapPfS_S_S_S_S_S_S_S_S_S_S_S_S_S_fiii_param_12,
	.param .u64 .ptr .align 1 _Z13updateE_2DmapPfS_S_S_S_S_S_S_S_S_S_S_S_S_S_fiii_param_13,
	.param .u64 .ptr .align 1 _Z13updateE_2DmapPfS_S_S_S_S_S_S_S_S_S_S_S_S_S_fiii_param_14,
	.param .f32 _Z13updateE_2DmapPfS_S_S_S_S_S_S_S_S_S_S_S_S_S_fiii_param_15,
	.param .u32 _Z13updateE_2DmapPfS_S_S_S_S_S_S_S_S_S_S_S_S_S_fiii_param_16,
	.param .u32 _Z13updateE_2DmapPfS_S_S_S_S_S_S_S_S_S_S_S_S_S_fiii_param_17,
	.param .u32 _Z13updateE_2DmapPfS_S_S_S_S_S_S_S_S_S_S_S_S_S_fiii_param_18
)
{
	.reg .pred 	%p<14>;
	.reg .b32 	%r<53>;
	.reg .b32 	%f<128>;
	.reg .b64 	%rd<93>;

	ld.param.u64 	%rd16, [_Z13updateE_2DmapPfS_S_S_S_S_S_S_S_S_S_S_S_S_S_fiii_param_0];
	ld.param.u64 	%rd17, [_Z13updateE_2DmapPfS_S_S_S_S_S_S_S_S_S_S_S_S_S_fiii_param_1];
	ld.param.u64 	%rd18, [_Z13updateE_2DmapPfS_S_S_S_S_S_S_S_S_S_S_S_S_S_fiii_param_2];
	ld.param.u64 	%rd19, [_Z13updateE_2DmapPfS_S_S_S_S_S_S_S_S_S_S_S_S_S_fiii_param_3];
	ld.param.u64 	%rd20, [_Z13updateE_2DmapPfS_S_S_S_S_S_S_S_S_S_S_S_S_S_fiii_param_4];
	ld.param.u64 	%rd21, [_Z13updateE_2DmapPfS_S_S_S_S_S_S_S_S_S_S_S_S_S_fiii_param_5];
	ld.param.u64 	%rd22, [_Z13updateE_2DmapPfS_S_S_S_S_S_S_S_S_S_S_S_S_S_fiii_param_6];
	ld.param.u64 	%rd23, [_Z13updateE_2DmapPfS_S_S_S_S_S_S_S_S_S_S_S_S_S_fiii_param_7];
	ld.param.u64 	%rd24, [_Z13updateE_2DmapPfS_S_S_S_S_S_S_S_S_S_S_S_S_S_fiii_param_8];
	ld.param.u64 	%rd25, [_Z13updateE_2DmapPfS_S_S_S_S_S_S_S_S_S_S_S_S_S_fiii_param_9];
	ld.param.u64 	%rd26, [_Z13updateE_2DmapPfS_S_S_S_S_S_S_S_S_S_S_S_S_S_fiii_param_10];
	ld.param.u64 	%rd27, [_Z13updateE_2DmapPfS_S_S_S_S_S_S_S_S_S_S_S_S_S_fiii_param_11];
	ld.param.u64 	%rd28, [_Z13updateE_2DmapPfS_S_S_S_S_S_S_S_S_S_S_S_S_S_fiii_param_12];
	ld.param.u64 	%rd29, [_Z13updateE_2DmapPfS_S_S_S_S_S_S_S_S_S_S_S_S_S_fiii_param_13];
	ld.param.u64 	%rd30, [_Z13updateE_2DmapPfS_S_S_S_S_S_S_S_S_S_S_S_S_S_fiii_param_14];
	ld.param.u32 	%r25, [_Z13updateE_2DmapPfS_S_S_S_S_S_S_S_S_S_S_S_S_S_fiii_param_16];
	ld.param.u32 	%r26, [_Z13updateE_2DmapPfS_S_S_S_S_S_S_S_S_S_S_S_S_S_fiii_param_17];
	ld.param.u32 	%r24, [_Z13updateE_2DmapPfS_S_S_S_S_S_S_S_S_S_S_S_S_S_fiii_param_18];
	cvta.to.global.u64 	%rd1, %rd30;
	cvta.to.global.u64 	%rd2, %rd27;
	cvta.to.global.u64 	%rd3, %rd18;
	cvta.to.global.u64 	%rd4, %rd26;
	cvta.to.global.u64 	%rd5, %rd29;
	cvta.to.global.u64 	%rd6, %rd19;
	cvta.to.global.u64 	%rd7, %rd25;
	cvta.to.global.u64 	%rd8, %rd17;
	cvta.to.global.u64 	%rd9, %rd24;
	cvta.to.global.u64 	%rd10, %rd28;
	cvta.to.global.u64 	%rd11, %rd20;
	cvta.to.global.u64 	%rd12, %rd21;
	cvta.to.global.u64 	%rd13, %rd23;
	cvta.to.global.u64 	%rd14, %rd16;
	cvta.to.global.u64 	%rd15, %rd22;
	mov.u32 	%r27, %ctaid.x;
	mov.u32 	%r28, %ntid.x;
	mov.u32 	%r29, %tid.x;
	mad.lo.s32 	%r30, %r27, %r28, %r29;
	mov.u32 	%r31, %ctaid.y;
	mov.u32 	%r32, %ntid.y;
	mul.lo.s32 	%r2, %r31, %r32;
	mov.u32 	%r3, %tid.y;
	add.s32 	%r33, %r2, %r3;
	setp.lt.s32 	%p1, %r30, 1;
	add.s32 	%r34, %r25, -1;
	setp.ge.s32 	%p2, %r30, %r34;
	or.pred  	%p3, %p1, %p2;
	setp.eq.s32 	%p4, %r33, 0;
	or.pred  	%p5, %p4, %p3;
	add.s32 	%r35, %r26, -1;
	setp.ge.s32 	%p6, %r33, %r35;
	or.pred  	%p7, %p5, %p6;
	setp.lt.s32 	%p8, %r24, 3;
	or.pred  	%p9, %p7, %p8;
	@%p9 bra 	$L__BB0_7;
	mad.lo.s32 	%r5, %r25, %r33, %r30;
	mul.lo.s32 	%r6, %r26, %r25;
	setp.eq.s32 	%p10, %r24, 3;
	mov.b32 	%r52, 1;
	@%p10 bra 	$L__BB0_5;
	and.b32  	%r38, %r24, 2147483646;
	neg.s32 	%r51, %r38;
	add.s32 	%r39, %r3, %r26;
	add.s32 	%r40, %r39, %r2;
	mad.lo.s32 	%r49, %r25, %r40, %r30;
	add.s32 	%r41, %r40, -1;
	mad.lo.s32 	%r48, %r25, %r41, %r30;
	mov.b32 	%r50, 2;
	mul.wide.s32 	%rd53, %r6, 4;
	mov.u32 	%r47, %r5;
$L__BB0_3:
	ld.param.f32 	%f126, [_Z13updateE_2DmapPfS_S_S_S_S_S_S_S_S_S_S_S_S_S_fiii_param_15];
	mul.wide.s32 	%rd31, %r49, 4;
	add.s64 	%rd32, %rd15, %rd31;
	ld.global.nc.f32 	%f2, [%rd32];
	add.s64 	%rd33, %rd14, %rd31;
	ld.global.f32 	%f3, [%rd33];
	add.s64 	%rd34, %rd13, %rd31;
	ld.global.nc.f32 	%f4, [%rd34];
	add.s64 	%rd35, %rd12, %rd31;
	ld.global.nc.f32 	%f5, [%rd35];
	mul.wide.s32 	%rd36, %r48, 4;
	add.s64 	%rd37, %rd12, %rd36;
	ld.global.nc.f32 	%f6, [%rd37];
	sub.f32 	%f7, %f5, %f6;
	add.s64 	%rd38, %rd11, %rd31;
	ld.global.nc.f32 	%f8, [%rd38];
	mul.wide.s32 	%rd39, %r47, 4;
	add.s64 	%rd40, %rd11, %rd39;
	ld.global.nc.f32 	%f9, [%rd40];
	sub.f32 	%f10, %f8, %f9;
	sub.f32 	%f11, %f7, %f10;
	add.s64 	%rd41, %rd10, %rd31;
	ld.global.nc.f32 	%f12, [%rd41];
	mul.f32 	%f13, %f126, %f12;
	sub.f32 	%f14, %f11, %f13;
	mul.f32 	%f15, %f4, %f14;
	fma.rn.f32 	%f16, %f2, %f3, %f15;
	st.global.f32 	[%rd33], %f16;
	add.s64 	%rd42, %rd9, %rd31;
	ld.global.nc.f32 	%f17, [%rd42];
	add.s64 	%rd43, %rd8, %rd31;
	ld.global.f32 	%f18, [%rd43];
	add.s64 	%rd44, %rd7, %rd31;
	ld.global.nc.f32 	%f19, [%rd44];
	add.s64 	%rd45, %rd6, %rd31;
	ld.global.nc.f32 	%f20, [%rd45];
	add.s64 	%rd46, %rd6, %rd39;
	ld.global.nc.f32 	%f21, [%rd46];
	sub.f32 	%f22, %f20, %f21;
	ld.global.nc.f32 	%f23, [%rd35+-4];
	sub.f32 	%f24, %f5, %f23;
	sub.f32 	%f25, %f22, %f24;
	add.s64 	%rd47, %rd5, %rd31;
	ld.global.nc.f32 	%f26, [%rd47];
	mul.f32 	%f27, %f126, %f26;
	sub.f32 	%f28, %f25, %f27;
	mul.f32 	%f29, %f19, %f28;
	fma.rn.f32 	%f30, %f17, %f18, %f29;
	st.global.f32 	[%rd43], %f30;
	add.s64 	%rd48, %rd4, %rd31;
	ld.global.nc.f32 	%f31, [%rd48];
	add.s64 	%rd49, %rd3, %rd31;
	ld.global.f32 	%f32, [%rd49];
	add.s64 	%rd50, %rd2, %rd31;
	ld.global.nc.f32 	%f33, [%rd50];
	ld.global.nc.f32 	%f34, [%rd38+-4];
	sub.f32 	%f35, %f8, %f34;
	add.s64 	%rd51, %rd6, %rd36;
	ld.global.nc.f32 	%f36, [%rd51];
	sub.f32 	%f37, %f20, %f36;
	sub.f32 	%f38, %f35, %f37;
	add.s64 	%rd52, %rd1, %rd31;
	ld.global.nc.f32 	%f39, [%rd52];
	mul.f32 	%f40, %f126, %f39;
	sub.f32 	%f41, %f38, %f40;
	mul.f32 	%f42, %f33, %f41;
	fma.rn.f32 	%f43, %f31, %f32, %f42;
	st.global.f32 	[%rd49], %f43;
	add.s64 	%rd54, %rd32, %rd53;
	ld.global.nc.f32 	%f44, [%rd54];
	add.s64 	%rd55, %rd33, %rd53;
	ld.global.f32 	%f45, [%rd55];
	add.s64 	%rd56, %rd34, %rd53;
	ld.global.nc.f32 	%f46, [%rd56];
	add.s64 	%rd57, %rd35, %rd53;
	ld.global.nc.f32 	%f47, [%rd57];
	add.s64 	%rd58, %rd37, %rd53;
	ld.global.nc.f32 	%f48, [%rd58];
	sub.f32 	%f49, %f47, %f48;
	add.s64 	%rd59, %rd38, %rd53;
	ld.global.nc.f32 	%f50, [%rd59];
	sub.f32 	%f51, %f50, %f8;
	sub.f32 	%f52, %f49, %f51;
	add.s64 	%rd60, %rd41, %rd53;
	ld.global.nc.f32 	%f53, [%rd60];
	mul.f32 	%f54, %f126, %f53;
	sub.f32 	%f55, %f52, %f54;
	mul.f32 	%f56, %f46, %f55;
	fma.rn.f32 	%f57, %f44, %f45, %f56;
	st.global.f32 	[%rd55], %f57;
	add.s64 	%rd61, %rd42, %rd53;
	ld.global.nc.f32 	%f58, [%rd61];
	add.s64 	%rd62, %rd43, %rd53;
	ld.global.f32 	%f59, [%rd62];
	add.s64 	%rd63, %rd44, %rd53;
	ld.global.nc.f32 	%f60, [%rd63];
	add.s64 	%rd64, %rd45, %rd53;
	ld.global.nc.f32 	%f61, [%rd64];
	sub.f32 	%f62, %f61, %f20;
	ld.global.nc.f32 	%f63, [%rd57+-4];
	sub.f32 	%f64, %f47, %f63;
	sub.f32 	%f65, %f62, %f64;
	add.s64 	%rd65, %rd47, %rd53;
	ld.global.nc.f32 	%f66, [%rd65];
	mul.f32 	%f67, %f126, %f66;
	sub.f32 	%f68, %f65, %f67;
	mul.f32 	%f69, %f60, %f68;
	fma.rn.f32 	%f70, %f58, %f59, %f69;
	st.global.f32 	[%rd62], %f70;
	add.s64 	%rd66, %rd48, %rd53;
	ld.global.nc.f32 	%f71, [%rd66];
	add.s64 	%rd67, %rd49, %rd53;
	ld.global.f32 	%f72, [%rd67];
	add.s64 	%rd68, %rd50, %rd53;
	ld.global.nc.f32 	%f73, [%rd68];
	ld.global.nc.f32 	%f74, [%rd59+-4];
	sub.f32 	%f75, %f50, %f74;
	add.s64 	%rd69, %rd51, %rd53;
	ld.global.nc.f32 	%f76, [%rd69];
	sub.f32 	%f77, %f61, %f76;
	sub.f32 	%f78, %f75, %f77;
	add.s64 	%rd70, %rd52, %rd53;
	ld.global.nc.f32 	%f79, [%rd70];
	mul.f32 	%f80, %f126, %f79;
	sub.f32 	%f81, %f78, %f80;
	mul.f32 	%f82, %f73, %f81;
	fma.rn.f32 	%f83, %f71, %f72, %f82;
	st.global.f32 	[%rd67], %f83;
	add.s32 	%r51, %r51, 2;
	add.s32 	%r50, %r50, 2;
	shl.b32 	%r42, %r6, 1;
	add.s32 	%r49, %r49, %r42;
	add.s32 	%r48, %r48, %r42;
	add.s32 	%r47, %r47, %r42;
	setp.ne.s32 	%p11, %r51, -2;
	@%p11 bra 	$L__BB0_3;
	add.s32 	%r52, %r50, -1;
$L__BB0_5:
	and.b32  	%r43, %r24, 1;
	setp.eq.b32 	%p12, %r43, 1;
	not.pred 	%p13, %p12;
	@%p13 bra 	$L__BB0_7;
	ld.param.f32 	%f127, [_Z13updateE_2DmapPfS_S_S_S_S_S_S_S_S_S_S_S_S_S_fiii_param_15];
	mad.lo.s32 	%r44, %r52, %r6, %r5;
	mul.wide.s32 	%rd71, %r44, 4;
	add.s64 	%rd72, %rd15, %rd71;
	ld.global.nc.f32 	%f84, [%rd72];
	add.s64 	%rd73, %rd14, %rd71;
	ld.global.f32 	%f85, [%rd73];
	add.s64 	%rd74, %rd13, %rd71;
	ld.global.nc.f32 	%f86, [%rd74];
	add.s64 	%rd75, %rd12, %rd71;
	ld.global.nc.f32 	%f87, [%rd75];
	sub.s32 	%r45, %r44, %r25;
	mul.wide.s32 	%rd76, %r45, 4;
	add.s64 	%rd77, %rd12, %rd76;
	ld.global.nc.f32 	%f88, [%rd77];
	sub.f32 	%f89, %f87, %f88;
	add.s64 	%rd78, %rd11, %rd71;
	ld.global.nc.f32 	%f90, [%rd78];
	sub.s32 	%r46, %r44, %r6;
	mul.wide.s32 	%rd79, %r46, 4;
	add.s64 	%rd80, %rd11, %rd79;
	ld.global.nc.f32 	%f91, [%rd80];
	sub.f32 	%f92, %f90, %f91;
	sub.f32 	%f93, %f89, %f92;
	add.s64 	%rd81, %rd10, %rd71;
	ld.global.nc.f32 	%f94, [%rd81];
	mul.f32 	%f95, %f127, %f94;
	sub.f32 	%f96, %f93, %f95;
	mul.f32 	%f97, %f86, %f96;
	fma.rn.f32 	%f98, %f84, %f85, %f97;
	st.global.f32 	[%rd73], %f98;
	add.s64 	%rd82, %rd9, %rd71;
	ld.global.nc.f32 	%f99, [%rd82];
	add.s64 	%rd83, %rd8, %rd71;
	ld.global.f32 	%f100, [%rd83];
	add.s64 	%rd84, %rd7, %rd71;
	ld.global.nc.f32 	%f101, [%rd84];
	add.s64 	%rd85, %rd6, %rd71;
	ld.global.nc.f32 	%f102, [%rd85];
	add.s64 	%rd86, %rd6, %rd79;
	ld.global.nc.f32 	%f103, [%rd86];
	sub.f32 	%f104, %f102, %f103;
	ld.global.nc.f32 	%f105, [%rd75+-4];
	sub.f32 	%f106, %f87, %f105;
	sub.f32 	%f107, %f104, %f106;
	add.s64 	%rd87, %rd5, %rd71;
	ld.global.nc.f32 	%f108, [%rd87];
	mul.f32 	%f109, %f127, %f108;
	sub.f32 	%f110, %f107, %f109;
	mul.f32 	%f111, %f101, %f110;
	fma.rn.f32 	%f112, %f99, %f100, %f111;
	st.global.f32 	[%rd83], %f112;
	add.s64 	%rd88, %rd4, %rd71;
	ld.global.nc.f32 	%f113, [%rd88];
	add.s64 	%rd89, %rd3, %rd71;
	ld.global.f32 	%f114, [%rd89];
	add.s64 	%rd90, %rd2, %rd71;
	ld.global.nc.f32 	%f115, [%rd90];
	ld.global.nc.f32 	%f116, [%rd78+-4];
	sub.f32 	%f117, %f90, %f116;
	add.s64 	%rd91, %rd6, %rd76;
	ld.global.nc.f32 	%f118, [%rd91];
	sub.f32 	%f119, %f102, %f118;
	sub.f32 	%f120, %f117, %f119;
	add.s64 	%rd92, %rd1, %rd71;
	ld.global.nc.f32 	%f121, [%rd92];
	mul.f32 	%f122, %f127, %f121;
	sub.f32 	%f123, %f120, %f122;
	mul.f32 	%f124, %f115, %f123;
	fma.rn.f32 	%f125, %f113, %f114, %f124;
	st.global.f32 	[%rd89], %f125;
$L__BB0_7:
	ret;

}
	// .globl	_Z13updateH_2DmapPfS_S_S_S_S_S_S_S_S_S_S_S_S_S_fiii
.visible .entry _Z13updateH_2DmapPfS_S_S_S_S_S_S_S_S_S_S_S_S_S_fiii(
	.param .u64 .ptr .align 1 _Z13updateH_2DmapPfS_S_S_S_S_S_S_S_S_S_S_S_S_S_fiii_param_0,
	.param .u64 .ptr .align 1 _Z13updateH_2DmapPfS_S_S_S_S_S_S_S_S_S_S_S_S_S_fiii_param_1,
	.param .u64 .ptr .align 1 _Z13updateH_2DmapPfS_S_S_S_S_S_S_S_S_S_S_S_S_S_fiii_param_2,
	.param .u64 .ptr .align 1 _Z13updateH_2DmapPfS_S_S_S_S_S_S_S_S_S_S_S_S_S_fiii_param_3,
	.param .u64 .ptr .align 1 _Z13updateH_2DmapPfS_S_S_S_S_S_S_S_S_S_S_S_S_S_fiii_param_4,
	.param .u64 .ptr .align 1 _Z13updateH_2DmapPfS_S_S_S_S_S_S_S_S_S_S_S_S_S_fiii_param_5,
	.param .u64 .ptr .align 1 _Z13updateH_2DmapPfS_S_S_S_S_S_S_S_S_S_S_S_S_S_fiii_param_6,
	.param .u64 .ptr .align 1 _Z13updateH_2DmapPfS_S_S_S_S_S_S_S_S_S_S_S_S_S_fiii_param_7,
	.param .u64 .ptr .align 1 _Z13updateH_2DmapPfS_S_S_S_S_S_S_S_S_S_S_S_S_S_fiii_param_8,
	.param .u64 .ptr .align 1 _Z13updateH_2DmapPfS_S_S_S_S_S_S_S_S_S_S_S_S_S_fiii_param_9,
	.param .u64 .ptr .align 1 _Z13updateH_2DmapPfS_S_S_S_S_S_S_S_S_S_S_S_S_S_fiii_param_10,
	.param .u64 .ptr .align 1 _Z13updateH_2DmapPfS_S_S_S_S_S_S_S_S_S_S_S_S_S_fiii_param_11,
	.param .u64 .ptr .align 1 _Z13updateH_2DmapPfS_S_S_S_S_S_S_S_S_S_S_S_S_S_fiii_param_12,
	.param .u64 .ptr .align 1 _Z13updateH_2DmapPfS_S_S_S_S_S_S_S_S_S_S_S_S_S_fiii_param_13,
	.param .u64 .ptr .align 1 _Z13updateH_2DmapPfS_S_S_S_S_S_S_S_S_S_S_S_S_S_fiii_param_14,
	.param .f32 _Z13updateH_2DmapPfS_S_S_S_S_S_S_S_S_S_S_S_S_S_fiii_param_15,
	.param .u32 _Z13updateH_2DmapPfS_S_S_S_S_S_S_S_S_S_S_S_S_S_fiii_param_16,
	.param .u32 _Z13updateH_2DmapPfS_S_S_S_S_S_S_S_S_S_S_S_S_S_fiii_param_17,
	.param .u32 _Z13updateH_2DmapPfS_S_S_S_S_S_S_S_S_S_S_S_S_S_fiii_param_18
)
{
	.reg .pred 	%p<14>;
	.reg .b32 	%r<57>;
	.reg .b32 	%f<128>;
	.reg .b64 	%rd<104>;

	ld.param.u64 	%rd16, [_Z13updateH_2DmapPfS_S_S_S_S_S_S_S_S_S_S_S_S_S_fiii_param_0];
	ld.param.u64 	%rd17, [_Z13updateH_2DmapPfS_S_S_S_S_S_S_S_S_S_S_S_S_S_fiii_param_1];
	ld.param.u64 	%rd18, [_Z13updateH_2DmapPfS_S_S_S_S_S_S_S_S_S_S_S_S_S_fiii_param_2];
	ld.param.u64 	%rd19, [_Z13updateH_2DmapPfS_S_S_S_S_S_S_S_S_S_S_S_S_S_fiii_param_3];
	ld.param.u64 	%rd20, [_Z13updateH_2DmapPfS_S_S_S_S_S_S_S_S_S_S_S_S_S_fiii_param_5];
	ld.param.u64 	%rd21, [_Z13updateH_2DmapPfS_S_S_S_S_S_S_S_S_S_S_S_S_S_fiii_param_7];
	ld.param.u64 	%rd22, [_Z13updateH_2DmapPfS_S_S_S_S_S_S_S_S_S_S_S_S_S_fiii_param_8];
	ld.param.u64 	%rd23, [_Z13updateH_2DmapPfS_S_S_S_S_S_S_S_S_S_S_S_S_S_fiii_param_10];
	ld.param.u64 	%rd24, [_Z13updateH_2DmapPfS_S_S_S_S_S_S_S_S_S_S_S_S_S_fiii_param_11];
	ld.param.u64 	%rd25, [_Z13updateH_2DmapPfS_S_S_S_S_S_S_S_S_S_S_S_S_S_fiii_param_12];
	ld.param.u64 	%rd26, [_Z13updateH_2DmapPfS_S_S_S_S_S_S_S_S_S_S_S_S_S_fiii_param_13];
	ld.param.u64 	%rd27, [_Z13updateH_2DmapPfS_S_S_S_S_S_S_S_S_S_S_S_S_S_fiii_param_14];
	ld.param.u32 	%r25, [_Z13updateH_2DmapPfS_S_S_S_S_S_S_S_S_S_S_S_S_S_fiii_param_16];
	ld.param.u32 	%r26, [_Z13updateH_2DmapPfS_S_S_S_S_S_S_S_S_S_S_S_S_S_fiii_param_17];
	ld.param.u32 	%r24, [_Z13updateH_2DmapPfS_S_S_S_S_S_S_S_S_S_S_S_S_S_fiii_param_18];
	cvta.to.global.u64 	%rd1, %rd27;
	cvta.to.global.u64 	%rd2, %rd24;
	cvta.to.global.u64 	%rd3, %rd20;
	cvta.to.global.u64 	%rd4, %rd23;
	cvta.to.global.u64 	%rd5, %rd26;
	cvta.to.global.u64 	%rd6, %rd16;
	cvta.to.global.u64 	%rd7, %rd22;
	cvta.to.global.u64 	%rd8, %rd25;
	cvta.to.global.u64 	%rd9, %rd18;
	cvta.to.global.u64 	%rd10, %rd17;
	cvta.to.global.u64 	%rd11, %rd21;
	cvta.to.global.u64 	%rd12, %rd19;
	mov.u32 	%r27, %ctaid.x;
	mov.u32 	%r28, %ntid.x;
	mov.u32 	%r29, %tid.x;
	mad.lo.s32 	%r30, %r27, %r28, %r29;
	mov.u32 	%r31, %ctaid.y;
	mov.u32 	%r32, %ntid.y;
	mul.lo.s32 	%r2, %r31, %r32;
	mov.u32 	%r3, %tid.y;
	add.s32 	%r33, %r2, %r3;
	setp.lt.s32 	%p1, %r30, 1;
	add.s32 	%r34, %r25, -1;
	setp.ge.s32 	%p2, %r30, %r34;
	or.pred  	%p3, %p1, %p2;
	setp.eq.s32 	%p4, %r33, 0;
	or.pred  	%p5, %p4, %p3;
	add.s32 	%r35, %r26, -1;
	setp.ge.s32 	%p6, %r33, %r35;
	or.pred  	%p7, %p5, %p6;
	setp.lt.s32 	%p8, %r24, 3;
	or.pred  	%p9, %p7, %p8;
	@%p9 bra 	$L__BB1_7;
	mul.lo.s32 	%r5, %r26, %r25;
	setp.eq.s32 	%p10, %r24, 3;
	mov.b32 	%r56, 1;
	@%p10 bra 	$L__BB1_5;
	and.b32  	%r38, %r24, 2147483646;
	neg.s32 	%r55, %r38;
	add.s32 	%r39, %r3, %r26;
	add.s32 	%r40, %r39, %r2;
	mul.lo.s32 	%r41, %r25, %r40;
	add.s32 	%r53, %r30, %r41;
	shl.b32 	%r42, %r26, 1;
	add.s32 	%r43, %r33, %r42;
	mad.lo.s32 	%r52, %r25, %r43, %r30;
	add.s32 	%r44, %r41, %r25;
	add.s32 	%r51, %r30, %r44;
	mov.b32 	%r54, 2;
	mul.wide.s32 	%rd51, %r25, 4;
	mul.wide.s32 	%rd54, %r5, 4;
$L__BB1_3:
	ld.param.f32 	%f126, [_Z13updateH_2DmapPfS_S_S_S_S_S_S_S_S_S_S_S_S_S_fiii_param_15];
	ld.param.u64 	%rd102, [_Z13updateH_2DmapPfS_S_S_S_S_S_S_S_S_S_S_S_S_S_fiii_param_9];
	ld.param.u64 	%rd100, [_Z13updateH_2DmapPfS_S_S_S_S_S_S_S_S_S_S_S_S_S_fiii_param_6];
	ld.param.u64 	%rd98, [_Z13updateH_2DmapPfS_S_S_S_S_S_S_S_S_S_S_S_S_S_fiii_param_4];
	cvta.to.global.u64 	%rd28, %rd100;
	mul.wide.s32 	%rd29, %r53, 4;
	add.s64 	%rd30, %rd28, %rd29;
	ld.global.nc.f32 	%f2, [%rd30];
	add.s64 	%rd31, %rd12, %rd29;
	ld.global.f32 	%f3, [%rd31];
	add.s64 	%rd32, %rd11, %rd29;
	ld.global.nc.f32 	%f4, [%rd32];
	mul.wide.s32 	%rd33, %r52, 4;
	add.s64 	%rd34, %rd10, %rd33;
	ld.global.nc.f32 	%f5, [%rd34];
	add.s64 	%rd35, %rd10, %rd29;
	ld.global.nc.f32 	%f6, [%rd35];
	sub.f32 	%f7, %f5, %f6;
	mul.wide.s32 	%rd36, %r51, 4;
	add.s64 	%rd37, %rd9, %rd36;
	ld.global.nc.f32 	%f8, [%rd37];
	add.s64 	%rd38, %rd9, %rd29;
	ld.global.nc.f32 	%f9, [%rd38];
	sub.f32 	%f10, %f8, %f9;
	sub.f32 	%f11, %f7, %f10;
	add.s64 	%rd39, %rd8, %rd29;
	ld.global.nc.f32 	%f12, [%rd39];
	mul.f32 	%f13, %f126, %f12;
	sub.f32 	%f14, %f11, %f13;
	mul.f32 	%f15, %f4, %f14;
	fma.rn.f32 	%f16, %f2, %f3, %f15;
	st.global.f32 	[%rd31], %f16;
	add.s64 	%rd40, %rd7, %rd29;
	ld.global.nc.f32 	%f17, [%rd40];
	cvta.to.global.u64 	%rd41, %rd98;
	add.s64 	%rd42, %rd41, %rd29;
	ld.global.f32 	%f18, [%rd42];
	cvta.to.global.u64 	%rd43, %rd102;
	add.s64 	%rd44, %rd43, %rd29;
	ld.global.nc.f32 	%f19, [%rd44];
	ld.global.nc.f32 	%f20, [%rd38+4];
	sub.f32 	%f21, %f20, %f9;
	add.s64 	%rd45, %rd6, %rd33;
	ld.global.nc.f32 	%f22, [%rd45];
	add.s64 	%rd46, %rd6, %rd29;
	ld.global.nc.f32 	%f23, [%rd46];
	sub.f32 	%f24, %f22, %f23;
	sub.f32 	%f25, %f21, %f24;
	add.s64 	%rd47, %rd5, %rd29;
	ld.global.nc.f32 	%f26, [%rd47];
	mul.f32 	%f27, %f126, %f26;
	sub.f32 	%f28, %f25, %f27;
	mul.f32 	%f29, %f19, %f28;
	fma.rn.f32 	%f30, %f17, %f18, %f29;
	st.global.f32 	[%rd42], %f30;
	add.s64 	%rd48, %rd4, %rd29;
	ld.global.nc.f32 	%f31, [%rd48];
	add.s64 	%rd49, %rd3, %rd29;
	ld.global.f32 	%f32, [%rd49];
	add.s64 	%rd50, %rd2, %rd29;
	ld.global.nc.f32 	%f33, [%rd50];
	add.s64 	%rd52, %rd46, %rd51;
	ld.global.nc.f32 	%f34, [%rd52];
	sub.f32 	%f35, %f34, %f23;
	ld.global.nc.f32 	%f36, [%rd35+4];
	sub.f32 	%f37, %f36, %f6;
	sub.f32 	%f38, %f35, %f37;
	add.s64 	%rd53, %rd1, %rd29;
	ld.global.nc.f32 	%f39, [%rd53];
	mul.f32 	%f40, %f126, %f39;
	sub.f32 	%f41, %f38, %f40;
	mul.f32 	%f42, %f33, %f41;
	fma.rn.f32 	%f43, %f31, %f32, %f42;
	st.global.f32 	[%rd49], %f43;
	add.s64 	%rd55, %rd30, %rd54;
	ld.global.nc.f32 	%f44, [%rd55];
	add.s64 	%rd56, %rd31, %rd54;
	ld.global.f32 	%f45, [%rd56];
	add.s64 	%rd57, %rd32, %rd54;
	ld.global.nc.f32 	%f46, [%rd57];
	add.s64 	%rd58, %rd34, %rd54;
	ld.global.nc.f32 	%f47, [%rd58];
	sub.f32 	%f48, %f47, %f5;
	add.s64 	%rd59, %rd37, %rd54;
	ld.global.nc.f32 	%f49, [%rd59];
	add.s64 	%rd60, %rd38, %rd54;
	ld.global.nc.f32 	%f50, [%rd60];
	sub.f32 	%f51, %f49, %f50;
	sub.f32 	%f52, %f48, %f51;
	add.s64 	%rd61, %rd39, %rd54;
	ld.global.nc.f32 	%f53, [%rd61];
	mul.f32 	%f54, %f126, %f53;
	sub.f32 	%f55, %f52, %f54;
	mul.f32 	%f56, %f46, %f55;
	fma.rn.f32 	%f57, %f44, %f45, %f56;
	st.global.f32 	[%rd56], %f57;
	add.s64 	%rd62, %rd40, %rd54;
	ld.global.nc.f32 	%f58, [%rd62];
	add.s64 	%rd63, %rd42, %rd54;
	ld.global.f32 	%f59, [%rd63];
	add.s64 	%rd64, %rd44, %rd54;
	ld.global.nc.f32 	%f60, [%rd64];
	ld.global.nc.f32 	%f61, [%rd60+4];
	sub.f32 	%f62, %f61, %f50;
	add.s64 	%rd65, %rd45, %rd54;
	ld.global.nc.f32 	%f63, [%rd65];
	sub.f32 	%f64, %f63, %f22;
	sub.f32 	%f65, %f62, %f64;
	add.s64 	%rd66, %rd47, %rd54;
	ld.global.nc.f32 	%f66, [%rd66];
	mul.f32 	%f67, %f126, %f66;
	sub.f32 	%f68, %f65, %f67;
	mul.f32 	%f69, %f60, %f68;
	fma.rn.f32 	%f70, %f58, %f59, %f69;
	st.global.f32 	[%rd63], %f70;
	add.s64 	%rd67, %rd48, %rd54;
	ld.global.nc.f32 	%f71, [%rd67];
	add.s64 	%rd68, %rd49, %rd54;
	ld.global.f32 	%f72, [%rd68];
	add.s64 	%rd69, %rd50, %rd54;
	ld.global.nc.f32 	%f73, [%rd69];
	add.s64 	%rd70, %rd52, %rd54;
	ld.global.nc.f32 	%f74, [%rd70];
	sub.f32 	%f75, %f74, %f22;
	ld.global.nc.f32 	%f76, [%rd34+4];
	sub.f32 	%f77, %f76, %f5;
	sub.f32 	%f78, %f75, %f77;
	add.s64 	%rd71, %rd53, %rd54;
	ld.global.nc.f32 	%f79, [%rd71];
	mul.f32 	%f80, %f126, %f79;
	sub.f32 	%f81, %f78, %f80;
	mul.f32 	%f82, %f73, %f81;
	fma.rn.f32 	%f83, %f71, %f72, %f82;
	st.global.f32 	[%rd68], %f83;
	add.s32 	%r55, %r55, 2;
	add.s32 	%r54, %r54, 2;
	shl.b32 	%r45, %r5, 1;
	add.s32 	%r53, %r53, %r45;
	add.s32 	%r52, %r52, %r45;
	add.s32 	%r51, %r51, %r45;
	setp.ne.s32 	%p11, %r55, -2;
	@%p11 bra 	$L__BB1_3;
	add.s32 	%r56, %r54, -1;
$L__BB1_5:
	and.b32  	%r46, %r24, 1;
	setp.eq.b32 	%p12, %r46, 1;
	not.pred 	%p13, %p12;
	@%p13 bra 	$L__BB1_7;
	ld.param.f32 	%f127, [_Z13updateH_2DmapPfS_S_S_S_S_S_S_S_S_S_S_S_S_S_fiii_param_15];
	ld.param.u64 	%rd103, [_Z13updateH_2DmapPfS_S_S_S_S_S_S_S_S_S_S_S_S_S_fiii_param_9];
	ld.param.u64 	%rd101, [_Z13updateH_2DmapPfS_S_S_S_S_S_S_S_S_S_S_S_S_S_fiii_param_6];
	ld.param.u64 	%rd99, [_Z13updateH_2DmapPfS_S_S_S_S_S_S_S_S_S_S_S_S_S_fiii_param_4];
	mad.lo.s32 	%r47, %r25, %r33, %r30;
	mad.lo.s32 	%r48, %r56, %r5, %r47;
	cvta.to.global.u64 	%rd72, %rd101;
	mul.wide.s32 	%rd73, %r48, 4;
	add.s64 	%rd74, %rd72, %rd73;
	ld.global.nc.f32 	%f84, [%rd74];
	add.s64 	%rd75, %rd12, %rd73;
	ld.global.f32 	%f85, [%rd75];
	add.s64 	%rd76, %rd11, %rd73;
	ld.global.nc.f32 	%f86, [%rd76];
	add.s32 	%r49, %r48, %r5;
	mul.wide.s32 	%rd77, %r49, 4;
	add.s64 	%rd78, %rd10, %rd77;
	ld.global.nc.f32 	%f87, [%rd78];
	add.s64 	%rd79, %rd10, %rd73;
	ld.global.nc.f32 	%f88, [%rd79];
	sub.f32 	%f89, %f87, %f88;
	add.s32 	%r50, %r48, %r25;
	mul.wide.s32 	%rd80, %r50, 4;
	add.s64 	%rd81, %rd9, %rd80;
	ld.global.nc.f32 	%f90, [%rd81];
	add.s64 	%rd82, %rd9, %rd73;
	ld.global.nc.f32 	%f91, [%rd82];
	sub.f32 	%f92, %f90, %f91;
	sub.f32 	%f93, %f89, %f92;
	add.s64 	%rd83, %rd8, %rd73;
	ld.global.nc.f32 	%f94, [%rd83];
	mul.f32 	%f95, %f127, %f94;
	sub.f32 	%f96, %f93, %f95;
	mul.f32 	%f97, %f86, %f96;
	fma.rn.f32 	%f98, %f84, %f85, %f97;
	st.global.f32 	[%rd75], %f98;
	add.s64 	%rd84, %rd7, %rd73;
	ld.global.nc.f32 	%f99, [%rd84];
	cvta.to.global.u64 	%rd85, %rd99;
	add.s64 	%rd86, %rd85, %rd73;
	ld.global.f32 	%f100, [%rd86];
	cvta.to.global.u64 	%rd87, %rd103;
	add.s64 	%rd88, %rd87, %rd73;
	ld.global.nc.f32 	%f101, [%rd88];
	ld.global.nc.f32 	%f102, [%rd82+4];
	sub.f32 	%f103, %f102, %f91;
	add.s64 	%rd89, %rd6, %rd77;
	ld.global.nc.f32 	%f104, [%rd89];
	add.s64 	%rd90, %rd6, %rd73;
	ld.global.nc.f32 	%f105, [%rd90];
	sub.f32 	%f106, %f104, %f105;
	sub.f32 	%f107, %f103, %f106;
	add.s64 	%rd91, %rd5, %rd73;
	ld.global.nc.f32 	%f108, [%rd91];
	mul.f32 	%f109, %f127, %f108;
	sub.f32 	%f110, %f107, %f109;
	mul.f32 	%f111, %f101, %f110;
	fma.rn.f32 	%f112, %f99, %f100, %f111;
	st.global.f32 	[%rd86], %f112;
	add.s64 	%rd92, %rd4, %rd73;
	ld.global.nc.f32 	%f113, [%rd92];
	add.s64 	%rd93, %rd3, %rd73;
	ld.global.f32 	%f114, [%rd93];
	add.s64 	%rd94, %rd2, %rd73;
	ld.global.nc.f32 	%f115, [%rd94];
	mul.wide.s32 	%rd95, %r25, 4;
	add.s64 	%rd96, %rd90, %rd95;
	ld.global.nc.f32 	%f116, [%rd96];
	sub.f32 	%f117, %f116, %f105;
	ld.global.nc.f32 	%f118, [%rd79+4];
	sub.f32 	%f119, %f118, %f88;
	sub.f32 	%f120, %f117, %f119;
	add.s64 	%rd97, %rd1, %rd73;
	ld.global.nc.f32 	%f121, [%rd97];
	mul.f32 	%f122, %f127, %f121;
	sub.f32 	%f123, %f120, %f122;
	mul.f32 	%f124, %f115, %f123;
	fma.rn.f32 	%f125, %f113, %f114, %f124;
	st.global.f32 	[%rd93], %f125;
$L__BB1_7:
	ret;

}


// ===== COMPILED SASS (sm_100) =====

	.target	sm_100

	.elftype	@"ET_EXEC"


//--------------------- .note.nv.tkinfo           --------------------------
	.section	.note.nv.tkinfo,"",@"SHT_NOTE"
	.sectionflags	@"SHF_NOTE_NV_TKINFO"
	.tkinfo
        /*0018*/ 	.word	0x00000002
        /*0030*/ 	.string	""
        /*0030*/ 	.string	"ptxas"
        /*0030*/ 	.string	"Cuda compilation tools, release 13.0, V13.0.88"
        /*0030*/ 	.string	"Build cuda_13.0.r13.0/compiler.36424714_0"
        /*0030*/ 	.string	"-arch sm_100 -m 64 "



//--------------------- .note.nv.cuinfo           --------------------------
	.section	.note.nv.cuinfo,"",@"SHT_NOTE"
	.sectionflags	@"SHF_NOTE_NV_CUINFO"
        /*0018*/ 	.short	0x0002
        /*001a*/ 	.short	0x0064
        /*001c*/ 	.short	0x0082
	.zero		2


//--------------------- .nv.info                  --------------------------
	.section	.nv.info,"",@"SHT_CUDA_INFO"
	.align	4


	//----- nvinfo : EIATTR_REGCOUNT
	.align		4
        /*0000*/ 	.byte	0x04, 0x2f
        /*0002*/ 	.short	(.L_1 - .L_0)
	.align		4
.L_0:
        /*0004*/ 	.word	index@(_Z13updateE_2DmapPfS_S_S_S_S_S_S_S_S_S_S_S_S_S_fiii)
        /*0008*/ 	.word	0x00000028


	//----- nvinfo : EIATTR_FRAME_SIZE
	.align		4
.L_1:
        /*000c*/ 	.byte	0x04, 0x11
        /*000e*/ 	.short	(.L_3 - .L_2)
	.align		4
.L_2:
        /*0010*/ 	.word	index@(_Z13updateE_2DmapPfS_S_S_S_S_S_S_S_S_S_S_S_S_S_fiii)
        /*0014*/ 	.word	0x00000000


	//----- nvinfo : EIATTR_REGCOUNT
	.align		4
.L_3:
        /*0018*/ 	.byte	0x04, 0x2f
        /*001a*/ 	.short	(.L_5 - .L_4)
	.align		4
.L_4:
        /*001c*/ 	.word	index@(_Z13updateH_2DmapPfS_S_S_S_S_S_S_S_S_S_S_S_S_S_fiii)
        /*0020*/ 	.word	0x00000028


	//----- nvinfo : EIATTR_FRAME_SIZE
	.align		4
.L_5:
        /*0024*/ 	.byte	0x04, 0x11
        /*0026*/ 	.short	(.L_7 - .L_6)
	.align		4
.L_6:
        /*0028*/ 	.word	index@(_Z13updateH_2DmapPfS_S_S_S_S_S_S_S_S_S_S_S_S_S_fiii)
        /*002c*/ 	.word	0x00000000


	//----- nvinfo : EIATTR_MIN_STACK_SIZE
	.align		4
.L_7:
        /*0030*/ 	.byte	0x04, 0x12
        /*0032*/ 	.short	(.L_9 - .L_8)
	.align		4
.L_8:
        /*0034*/ 	.word	index@(_Z13updateH_2DmapPfS_S_S_S_S_S_S_S_S_S_S_S_S_S_fiii)
        /*0038*/ 	.word	0x00000000


	//----- nvinfo : EIATTR_MIN_STACK_SIZE
	.align		4
.L_9:
        /*003c*/ 	.byte	0x04, 0x12
        /*003e*/ 	.short	(.L_11 - .L_10)
	.align		4
.L_10:
        /*0040*/ 	.word	index@(_Z13updateE_2DmapPfS_S_S_S_S_S_S_S_S_S_S_S_S_S_fiii)
        /*0044*/ 	.word	0x00000000
.L_11:


//--------------------- .nv.compat                --------------------------
	.section	.nv.compat,"",@"SHT_CUDA_COMPAT_INFO"
	.align	4
        /*0000*/ 	.byte	0x02, 0x09, 0x00, 0x00, 0x02, 0x02, 0x01, 0x00, 0x02, 0x05, 0x05, 0x00, 0x03, 0x07, 0x01, 0x01
        /*0010*/ 	.byte	0x02, 0x03, 0x00, 0x00, 0x02, 0x06, 0x01, 0x00, 0x04, 0x0b, 0x08, 0x00, 0x09, 0x00, 0x00, 0x00
        /*0020*/ 	.byte	0x00, 0x00, 0x00, 0x00


//--------------------- .nv.info._Z13updateH_2DmapPfS_S_S_S_S_S_S_S_S_S_S_S_S_S_fiii --------------------------
	.section	.nv.info._Z13updateH_2DmapPfS_S_S_S_S_S_S_S_S_S_S_S_S_S_fiii,"",@"SHT_CUDA_INFO"
	.sectionflags	@""
	.align	4


	//----- nvinfo : EIATTR_CUDA_API_VERSION
	.align		4
        /*0000*/ 	.byte	0x04, 0x37
        /*0002*/ 	.short	(.L_13 - .L_12)
.L_12:
        /*0004*/ 	.word	0x00000082


	//----- nvinfo : EIATTR_KPARAM_INFO
	.align		4
.L_13:
        /*0008*/ 	.byte	0x04, 0x17
        /*000a*/ 	.short	(.L_15 - .L_14)
.L_14:
        /*000c*/ 	.word	0x00000000
        /*0010*/ 	.short	0x0012
        /*0012*/ 	.short	0x0084
        /*0014*/ 	.byte	0x00, 0xf0, 0x11, 0x00


	//----- nvinfo : EIATTR_KPARAM_INFO
	.align		4
.L_15:
        /*0018*/ 	.byte	0x04, 0x17
        /*001a*/ 	.short	(.L_17 - .L_16)
.L_16:
        /*001c*/ 	.word	0x00000000
        /*0020*/ 	.short	0x0011
        /*0022*/ 	.short	0x0080
        /*0024*/ 	.byte	0x00, 0xf0, 0x11, 0x00


	//----- nvinfo : EIATTR_KPARAM_INFO
	.align		4
.L_17:
        /*0028*/ 	.byte	0x04, 0x17
        /*002a*/ 	.short	(.L_19 - .L_18)
.L_18:
        /*002c*/ 	.word	0x00000000
        /*0030*/ 	.short	0x0010
        /*0032*/ 	.short	0x007c
        /*0034*/ 	.byte	0x00, 0xf0, 0x11, 0x00


	//----- nvinfo : EIATTR_KPARAM_INFO
	.align		4
.L_19:
        /*0038*/ 	.byte	0x04, 0x17
        /*003a*/ 	.short	(.L_21 - .L_20)
.L_20:
        /*003c*/ 	.word	0x00000000
        /*0040*/ 	.short	0x000f
        /*0042*/ 	.short	0x0078
        /*0044*/ 	.byte	0x00, 0xf0, 0x11, 0x00


	//----- nvinfo : EIATTR_KPARAM_INFO
	.align		4
.L_21:
        /*0048*/ 	.byte	0x04, 0x17
        /*004a*/ 	.short	(.L_23 - .L_22)
.L_22:
        /*004c*/ 	.word	0x00000000
        /*0050*/ 	.short	0x000e
        /*0052*/ 	.short	0x0070
        /*0054*/ 	.byte	0x00, 0xf5, 0x21, 0x00


	//----- nvinfo : EIATTR_KPARAM_INFO
	.align		4
.L_23:
        /*0058*/ 	.byte	0x04, 0x17
        /*005a*/ 	.short	(.L_25 - .L_24)
.L_24:
        /*005c*/ 	.word	0x00000000
        /*0060*/ 	.short	0x000d
        /*0062*/ 	.short	0x0068
        /*0064*/ 	.byte	0x00, 0xf5, 0x21, 0x00


	//----- nvinfo : EIATTR_KPARAM_INFO
	.align		4
.L_25:
        /*0068*/ 	.byte	0x04, 0x17
        /*006a*/ 	.short	(.L_27 - .L_26)
.L_26:
        /*006c*/ 	.word	0x00000000
        /*0070*/ 	.short	0x000c
        /*0072*/ 	.short	0x0060
        /*0074*/ 	.byte	0x00, 0xf5, 0x21, 0x00


	//----- nvinfo : EIATTR_KPARAM_INFO
	.align		4
.L_27:
        /*0078*/ 	.byte	0x04, 0x17
        /*007a*/ 	.short	(.L_29 - .L_28)
.L_28:
        /*007c*/ 	.word	0x00000000
        /*0080*/ 	.short	0x000b
        /*0082*/ 	.short	0x0058
        /*0084*/ 	.byte	0x00, 0xf5, 0x21, 0x00


	//----- nvinfo : EIATTR_KPARAM_INFO
	.align		4
.L_29:
        /*0088*/ 	.byte	0x04, 0x17
        /*008a*/ 	.short	(.L_31 - .L_30)
.L_30:
        /*008c*/ 	.word	0x00000000
        /*0090*/ 	.short	0x000a
        /*0092*/ 	.short	0x0050
        /*0094*/ 	.byte	0x00, 0xf5, 0x21, 0x00


	//----- nvinfo : EIATTR_KPARAM_INFO
	.align		4
.L_31:
        /*0098*/ 	.byte	0x04, 0x17
        /*009a*/ 	.short	(.L_33 - .L_32)
.L_32:
        /*009c*/ 	.word	0x00000000
        /*00a0*/ 	.short	0x0009
        /*00a2*/ 	.short	0x0048
        /*00a4*/ 	.byte	0x00, 0xf5, 0x21, 0x00


	//----- nvinfo : EIATTR_KPARAM_INFO
	.align		4
.L_33:
        /*00a8*/ 	.byte	0x04, 0x17
        /*00aa*/ 	.short	(.L_35 - .L_34)
.L_34:
        /*00ac*/ 	.word	0x00000000
        /*00b0*/ 	.short	0x0008
        /*00b2*/ 	.short	0x0040
        /*00b4*/ 	.byte	0x00, 0xf5, 0x21, 0x00


	//----- nvinfo : EIATTR_KPARAM_INFO
	.align		4
.L_35:
        /*00b8*/ 	.byte	0x04, 0x17
        /*00ba*/ 	.short	(.L_37 - .L_36)
.L_36:
        /*00bc*/ 	.word	0x00000000
        /*00c0*/ 	.short	0x0007
        /*00c2*/ 	.short	0x0038
        /*00c4*/ 	.byte	0x00, 0xf5, 0x21, 0x00


	//----- nvinfo : EIATTR_KPARAM_INFO
	.align		4
.L_37:
        /*00c8*/ 	.byte	0x04, 0x17
        /*00ca*/ 	.short	(.L_39 - .L_38)
.L_38:
        /*00cc*/ 	.word	0x00000000
        /*00d0*/ 	.short	0x0006
        /*00d2*/ 	.short	0x0030
        /*00d4*/ 	.byte	0x00, 0xf5, 0x21, 0x00


	//----- nvinfo : EIATTR_KPARAM_INFO
	.align		4
.L_39:
        /*00d8*/ 	.byte	0x04, 0x17
        /*00da*/ 	.short	(.L_41 - .L_40)
.L_40:
        /*00dc*/ 	.word	0x00000000
        /*00e0*/ 	.short	0x0005
        /*00e2*/ 	.short	0x0028
        /*00e4*/ 	.byte	0x00, 0xf5, 0x21, 0x00


	//----- nvinfo : EIATTR_KPARAM_INFO
	.align		4
.L_41:
        /*00e8*/ 	.byte	0x04, 0x17
        /*00ea*/ 	.short	(.L_43 - .L_42)
.L_42:
        /*00ec*/ 	.word	0x00000000
        /*00f0*/ 	.short	0x0004
        /*00f2*/ 	.short	0x0020
        /*00f4*/ 	.byte	0x00, 0xf5, 0x21, 0x00


	//----- nvinfo : EIATTR_KPARAM_INFO
	.align		4
.L_43:
        /*00f8*/ 	.byte	0x04, 0x17
        /*00fa*/ 	.short	(.L_45 - .L_44)
.L_44:
        /*00fc*/ 	.word	0x00000000
        /*0100*/ 	.short	0x0003
        /*0102*/ 	.short	0x0018
        /*0104*/ 	.byte	0x00, 0xf5, 0x21, 0x00


	//----- nvinfo : EIATTR_KPARAM_INFO
	.align		4
.L_45:
        /*0108*/ 	.byte	0x04, 0x17
        /*010a*/ 	.short	(.L_47 - .L_46)
.L_46:
        /*010c*/ 	.word	0x00000000
        /*0110*/ 	.short	0x0002
        /*0112*/ 	.short	0x0010
        /*0114*/ 	.byte	0x00, 0xf5, 0x21, 0x00


	//----- nvinfo : EIATTR_KPARAM_INFO
	.align		4
.L_47:
        /*0118*/ 	.byte	0x04, 0x17
        /*011a*/ 	.short	(.L_49 - .L_48)
.L_48:
        /*011c*/ 	.word	0x00000000
        /*0120*/ 	.short	0x0001
        /*0122*/ 	.short	0x0008
        /*0124*/ 	.byte	0x00, 0xf5, 0x21, 0x00


	//----- nvinfo : EIATTR_KPARAM_INFO
	.align		4
.L_49:
        /*0128*/ 	.byte	0x04, 0x17
        /*012a*/ 	.short	(.L_51 - .L_50)
.L_50:
        /*012c*/ 	.word	0x00000000
        /*0130*/ 	.short	0x0000
        /*0132*/ 	.short	0x0000
        /*0134*/ 	.byte	0x00, 0xf5, 0x21, 0x00


	//----- nvinfo : EIATTR_SPARSE_MMA_MASK
	.align		4
.L_51:
        /*0138*/ 	.byte	0x03, 0x50
        /*013a*/ 	.short	0x0000


	//----- nvinfo : EIATTR_MAXREG_COUNT
	.align		4
        /*013c*/ 	.byte	0x03, 0x1b
        /*013e*/ 	.short	0x00ff


	//----- nvinfo : EIATTR_MERCURY_ISA_VERSION
	.align		4
        /*0140*/ 	.byte	0x03, 0x5f
        /*0142*/ 	.short	0x0101


	//----- nvinfo : EIATTR_VRC_CTA_INIT_COUNT
	.align		4
        /*0144*/ 	.byte	0x02, 0x4a
	.zero		1
	.zero		1


	//----- nvinfo : EIATTR_EXIT_INSTR_OFFSETS
	.align		4
        /*0148*/ 	.byte	0x04, 0x1c
        /*014a*/ 	.short	(.L_53 - .L_52)


	//   ....[0]....
.L_52:
        /*014c*/ 	.word	0x00000130


	//   ....[1]....
        /*0150*/ 	.word	0x00000b20


	//   ....[2]....
        /*0154*/ 	.word	0x00001040


	//----- nvinfo : EIATTR_CBANK_PARAM_SIZE
	.align		4
.L_53:
        /*0158*/ 	.byte	0x03, 0x19
        /*015a*/ 	.short	0x0088


	//----- nvinfo : EIATTR_PARAM_CBANK
	.align		4
        /*015c*/ 	.byte	0x04, 0x0a
        /*015e*/ 	.short	(.L_55 - .L_54)
	.align		4
.L_54:
        /*0160*/ 	.word	index@(.nv.constant0._Z13updateH_2DmapPfS_S_S_S_S_S_S_S_S_S_S_S_S_S_fiii)
        /*0164*/ 	.short	0x0380
        /*0166*/ 	.short	0x0088


	//----- nvinfo : EIATTR_SW_WAR
	.align		4
.L_55:
        /*0168*/ 	.byte	0x04, 0x36
        /*016a*/ 	.short	(.L_57 - .L_56)
.L_56:
        /*016c*/ 	.word	0x00000008
.L_57:


//--------------------- .nv.info._Z13updateE_2DmapPfS_S_S_S_S_S_S_S_S_S_S_S_S_S_fiii --------------------------
	.section	.nv.info._Z13updateE_2DmapPfS_S_S_S_S_S_S_S_S_S_S_S_S_S_fiii,"",@"SHT_CUDA_INFO"
	.sectionflags	@""
	.align	4


	//----- nvinfo : EIATTR_CUDA_API_VERSION
	.align		4
        /*0000*/ 	.byte	0x04, 0x37
        /*0002*/ 	.short	(.L_59 - .L_58)
.L_58:
        /*0004*/ 	.word	0x00000082


	//----- nvinfo : EIATTR_KPARAM_INFO
	.align		4
.L_59:
        /*0008*/ 	.byte	0x04, 0x17
        /*000a*/ 	.short	(.L_61 - .L_60)
.L_60:
        /*000c*/ 	.word	0x00000000
        /*0010*/ 	.short	0x0012
        /*0012*/ 	.short	0x0084
        /*0014*/ 	.byte	0x00, 0xf0, 0x11, 0x00


	//----- nvinfo : EIATTR_KPARAM_INFO
	.align		4
.L_61:
        /*0018*/ 	.byte	0x04, 0x17
        /*001a*/ 	.short	(.L_63 - .L_62)
.L_62:
        /*001c*/ 	.word	0x00000000
        /*0020*/ 	.short	0x0011
        /*0022*/ 	.short	0x0080
        /*0024*/ 	.byte	0x00, 0xf0, 0x11, 0x00


	//----- nvinfo : EIATTR_KPARAM_INFO
	.align		4
.L_63:
        /*0028*/ 	.byte	0x04, 0x17
        /*002a*/ 	.short	(.L_65 - .L_64)
.L_64:
        /*002c*/ 	.word	0x00000000
        /*0030*/ 	.short	0x0010
        /*0032*/ 	.short	0x007c
        /*0034*/ 	.byte	0x00, 0xf0, 0x11, 0x00


	//----- nvinfo : EIATTR_KPARAM_INFO
	.align		4
.L_65:
        /*0038*/ 	.byte	0x04, 0x17
        /*003a*/ 	.short	(.L_67 - .L_66)
.L_66:
        /*003c*/ 	.word	0x00000000
        /*0040*/ 	.short	0x000f
        /*0042*/ 	.short	0x0078
        /*0044*/ 	.byte	0x00, 0xf0, 0x11, 0x00


	//----- nvinfo : EIATTR_KPARAM_INFO
	.align		4
.L_67:
        /*0048*/ 	.byte	0x04, 0x17
        /*004a*/ 	.short	(.L_69 - .L_68)
.L_68:
        /*004c*/ 	.word	0x00000000
        /*0050*/ 	.short	0x000e
        /*0052*/ 	.short	0x0070
        /*0054*/ 	.byte	0x00, 0xf5, 0x21, 0x00


	//----- nvinfo : EIATTR_KPARAM_INFO
	.align		4
.L_69:
        /*0058*/ 	.byte	0x04, 0x17
        /*005a*/ 	.short	(.L_71 - .L_70)
.L_70:
        /*005c*/ 	.word	0x00000000
        /*0060*/ 	.short	0x000d
        /*0062*/ 	.short	0x0068
        /*0064*/ 	.byte	0x00, 0xf5, 0x21, 0x00


	//----- nvinfo : EIATTR_KPARAM_INFO
	.align		4
.L_71:
        /*0068*/ 	.byte	0x04, 0x17
        /*006a*/ 	.short	(.L_73 - .L_72)
.L_72:
        /*006c*/ 	.word	0x00000000
        /*0070*/ 	.short	0x000c
        /*0072*/ 	.short	0x0060
        /*0074*/ 	.byte	0x00, 0xf5, 0x21, 0x00


	//----- nvinfo : EIATTR_KPARAM_INFO
	.align		4
.L_73:
        /*0078*/ 	.byte	0x04, 0x17
        /*007a*/ 	.short	(.L_75 - .L_74)
.L_74:
        /*007c*/ 	.word	0x00000000
        /*0080*/ 	.short	0x000b
        /*0082*/ 	.short	0x0058
        /*0084*/ 	.byte	0x00, 0xf5, 0x21, 0x00


	//----- nvinfo : EIATTR_KPARAM_INFO
	.align		4
.L_75:
        /*0088*/ 	.byte	0x04, 0x17
        /*008a*/ 	.short	(.L_77 - .L_76)
.L_76:
        /*008c*/ 	.word	0x00000000
        /*0090*/ 	.short	0x000a
        /*0092*/ 	.short	0x0050
        /*0094*/ 	.byte	0x00, 0xf5, 0x21, 0x00


	//----- nvinfo : EIATTR_KPARAM_INFO
	.align		4
.L_77:
        /*0098*/ 	.byte	0x04, 0x17
        /*009a*/ 	.short	(.L_79 - .L_78)
.L_78:
        /*009c*/ 	.word	0x00000000
        /*00a0*/ 	.short	0x0009
        /*00a2*/ 	.short	0x0048
        /*00a4*/ 	.byte	0x00, 0xf5, 0x21, 0x00


	//----- nvinfo : EIATTR_KPARAM_INFO
	.align		4
.L_79:
        /*00a8*/ 	.byte	0x04, 0x17
        /*00aa*/ 	.short	(.L_81 - .L_80)
.L_80:
        /*00ac*/ 	.word	0x00000000
        /*00b0*/ 	.short	0x0008
        /*00b2*/ 	.short	0x0040
        /*00b4*/ 	.byte	0x00, 0xf5, 0x21, 0x00


	//----- nvinfo : EIATTR_KPARAM_INFO
	.align		4
.L_81:
        /*00b8*/ 	.byte	0x04, 0x17
        /*00ba*/ 	.short	(.L_83 - .L_82)
.L_82:
        /*00bc*/ 	.word	0x00000000
        /*00c0*/ 	.short	0x0007
        /*00c2*/ 	.short	0x0038
        /*00c4*/ 	.byte	0x00, 0xf5, 0x21, 0x00


	//----- nvinfo : EIATTR_KPARAM_INFO
	.align		4
.L_83:
        /*00c8*/ 	.byte	0x04, 0x17
        /*00ca*/ 	.short	(.L_85 - .L_84)
.L_84:
        /*00cc*/ 	.word	0x00000000
        /*00d0*/ 	.short	0x0006
        /*00d2*/ 	.short	0x0030
        /*00d4*/ 	.byte	0x00, 0xf5, 0x21, 0x00


	//----- nvinfo : EIATTR_KPARAM_INFO
	.align		4
.L_85:
        /*00d8*/ 	.byte	0x04, 0x17
        /*00da*/ 	.short	(.L_87 - .L_86)
.L_86:
        /*00dc*/ 	.word	0x00000000
        /*00e0*/ 	.short	0x0005
        /*00e2*/ 	.short	0x0028
        /*00e4*/ 	.byte	0x00, 0xf5, 0x21, 0x00


	//----- nvinfo : EIATTR_KPARAM_INFO
	.align		4
.L_87:
        /*00e8*/ 	.byte	0x04, 0x17
        /*00ea*/ 	.short	(.L_89 - .L_88)
.L_88:
        /*00ec*/ 	.word	0x00000000
        /*00f0*/ 	.short	0x0004
        /*00f2*/ 	.short	0x0020
        /*00f4*/ 	.byte	0x00, 0xf5, 0x21, 0x00


	//----- nvinfo : EIATTR_KPARAM_INFO
	.align		4
.L_89:
        /*00f8*/ 	.byte	0x04, 0x17
        /*00fa*/ 	.short	(.L_91 - .L_90)
.L_90:
        /*00fc*/ 	.word	0x00000000
        /*0100*/ 	.short	0x0003
        /*0102*/ 	.short	0x0018
        /*0104*/ 	.byte	0x00, 0xf5, 0x21, 0x00


	//----- nvinfo : EIATTR_KPARAM_INFO
	.align		4
.L_91:
        /*0108*/ 	.byte	0x04, 0x17
        /*010a*/ 	.short	(.L_93 - .L_92)
.L_92:
        /*010c*/ 	.word	0x00000000
        /*0110*/ 	.short	0x0002
        /*0112*/ 	.short	0x0010
        /*0114*/ 	.byte	0x00, 0xf5, 0x21, 0x00


	//----- nvinfo : EIATTR_KPARAM_INFO
	.align		4
.L_93:
        /*0118*/ 	.byte	0x04, 0x17
        /*011a*/ 	.short	(.L_95 - .L_94)
.L_94:
        /*011c*/ 	.word	0x00000000
        /*0120*/ 	.short	0x0001
        /*0122*/ 	.short	0x0008
        /*0124*/ 	.byte	0x00, 0xf5, 0x21, 0x00


	//----- nvinfo : EIATTR_KPARAM_INFO
	.align		4
.L_95:
        /*0128*/ 	.byte	0x04, 0x17
        /*012a*/ 	.short	(.L_97 - .L_96)
.L_96:
        /*012c*/ 	.word	0x00000000
        /*0130*/ 	.short	0x0000
        /*0132*/ 	.short	0x0000
        /*0134*/ 	.byte	0x00, 0xf5, 0x21, 0x00


	//----- nvinfo : EIATTR_SPARSE_MMA_MASK
	.align		4
.L_97:
        /*0138*/ 	.byte	0x03, 0x50
        /*013a*/ 	.short	0x0000


	//----- nvinfo : EIATTR_MAXREG_COUNT
	.align		4
        /*013c*/ 	.byte	0x03, 0x1b
        /*013e*/ 	.short	0x00ff


	//----- nvinfo : EIATTR_MERCURY_ISA_VERSION
	.align		4
        /*0140*/ 	.byte	0x03, 0x5f
        /*0142*/ 	.short	0x0101


	//----- nvinfo : EIATTR_VRC_CTA_INIT_COUNT
	.align		4
        /*0144*/ 	.byte	0x02, 0x4a
	.zero		1
	.zero		1


	//----- nvinfo : EIATTR_EXIT_INSTR_OFFSETS
	.align		4
        /*0148*/ 	.byte	0x04, 0x1c
        /*014a*/ 	.short	(.L_99 - .L_98)


	//   ....[0]....
.L_98:
        /*014c*/ 	.word	0x00000130


	//   ....[1]....
        /*0150*/ 	.word	0x00000b20


	//   ....[2]....
        /*0154*/ 	.word	0x00001030


	//----- nvinfo : EIATTR_CBANK_PARAM_SIZE
	.align		4
.L_99:
        /*0158*/ 	.byte	0x03, 0x19
        /*015a*/ 	.short	0x0088


	//----- nvinfo : EIATTR_PARAM_CBANK
	.align		4
        /*015c*/ 	.byte	0x04, 0x0a
        /*015e*/ 	.short	(.L_101 - .L_100)
	.align		4
.L_100:
        /*0160*/ 	.word	index@(.nv.constant0._Z13updateE_2DmapPfS_S_S_S_S_S_S_S_S_S_S_S_S_S_fiii)
        /*0164*/ 	.short	0x0380
        /*0166*/ 	.short	0x0088


	//----- nvinfo : EIATTR_SW_WAR
	.align		4
.L_101:
        /*0168*/ 	.byte	0x04, 0x36
        /*016a*/ 	.short	(.L_103 - .L_102)
.L_102:
        /*016c*/ 	.word	0x00000008
.L_103:


//--------------------- .nv.callgraph             --------------------------
	.section	.nv.callgraph,"",@"SHT_CUDA_CALLGRAPH"
	.align	4
	.sectionentsize	8
	.align		4
        /*0000*/ 	.word	0x00000000
	.align		4
        /*0004*/ 	.word	0xffffffff
	.align		4
        /*0008*/ 	.word	0x00000000
	.align		4
        /*000c*/ 	.word	0xfffffffe
	.align		4
        /*0010*/ 	.word	0x00000000
	.align		4
        /*0014*/ 	.word	0xfffffffd
	.align		4
        /*0018*/ 	.word	0x00000000
	.align		4
        /*001c*/ 	.word	0xfffffffc


//--------------------- .text._Z13updateH_2DmapPfS_S_S_S_S_S_S_S_S_S_S_S_S_S_fiii --------------------------
	.section	.text._Z13updateH_2DmapPfS_S_S_S_S_S_S_S_S_S_S_S_S_S_fiii,"ax",@progbits
	.align	128
        .global         _Z13updateH_2DmapPfS_S_S_S_S_S_S_S_S_S_S_S_S_S_fiii
        .type           _Z13updateH_2DmapPfS_S_S_S_S_S_S_S_S_S_S_S_S_S_fiii,@function
        .size           _Z13updateH_2DmapPfS_S_S_S_S_S_S_S_S_S_S_S_S_S_fiii,(.L_x_6 - _Z13updateH_2DmapPfS_S_S_S_S_S_S_S_S_S_S_S_S_S_fiii)
        .other          _Z13updateH_2DmapPfS_S_S_S_S_S_S_S_S_S_S_S_S_S_fiii,@"STO_CUDA_ENTRY STV_DEFAULT"
_Z13updateH_2DmapPfS_S_S_S_S_S_S_S_S_S_S_S_S_S_fiii:
.text._Z13updateH_2DmapPfS_S_S_S_S_S_S_S_S_S_S_S_S_S_fiii:
[----:B------:R-:W-:Y:S01]  /*0000*/  LDC R1, c[0x0][0x37c] ;  /* 0x0000df00ff017b82 */ /* 0x000fe20000000800 */
[----:B------:R-:W0:Y:S07]  /*0010*/  S2R R3, SR_TID.X ;  /* 0x0000000000037919 */ /* 0x000e2e0000002100 */
[----:B------:R-:W0:Y:S01]  /*0020*/  S2UR UR6, SR_CTAID.X ;  /* 0x00000000000679c3 */ /* 0x000e220000002500 */
[----:B------:R-:W1:Y:S07]  /*0030*/  S2R R5, SR_TID.Y ;  /* 0x0000000000057919 */ /* 0x000e6e0000002200 */
[----:B------:R-:W0:Y:S01]  /*0040*/  LDC R2, c[0x0][0x360] ;  /* 0x0000d800ff027b82 */ /* 0x000e220000000800 */
[----:B------:R-:W2:Y:S07]  /*0050*/  LDCU UR5, c[0x0][0x364] ;  /* 0x00006c80ff0577ac */ /* 0x000eae0008000800 */
[----:B------:R-:W3:Y:S08]  /*0060*/  LDC R0, c[0x0][0x3fc] ;  /* 0x0000ff00ff007b82 */ /* 0x000ef00000000800 */
[----:B------:R-:W2:Y:S08]  /*0070*/  S2UR UR4, SR_CTAID.Y ;  /* 0x00000000000479c3 */ /* 0x000eb00000002600 */
[----:B------:R-:W4:Y:S01]  /*0080*/  LDC.64 R6, c[0x0][0x400] ;  /* 0x00010000ff067b82 */ /* 0x000f220000000a00 */
[----:B0-----:R-:W-:Y:S01]  /*0090*/  IMAD R2, R2, UR6, R3 ;  /* 0x0000000602027c24 */ /* 0x001fe2000f8e0203 */
[----:B---3--:R-:W-:-:S04]  /*00a0*/  IADD3 R3, PT, PT, R0, -0x1, RZ ;  /* 0xffffffff00037810 */ /* 0x008fc80007ffe0ff */
[----:B------:R-:W-:Y:S01]  /*00b0*/  ISETP.GE.AND P0, PT, R2, R3, PT ;  /* 0x000000030200720c */ /* 0x000fe20003f06270 */
[----:B--2---:R-:W-:-:S03]  /*00c0*/  UIMAD UR4, UR4, UR5, URZ ;  /* 0x00000005040472a4 */ /* 0x004fc6000f8e02ff */
[----:B------:R-:W-:-:S03]  /*00d0*/  ISETP.LT.OR P0, PT, R2, 0x1, P0 ;  /* 0x000000010200780c */ /* 0x000fc60000701670 */
[----:B-1----:R-:W-:Y:S02]  /*00e0*/  IADD3 R3, PT, PT, R5, UR4, RZ ;  /* 0x0000000405037c10 */ /* 0x002fe4000fffe0ff */
[----:B----4-:R-:W-:Y:S02]  /*00f0*/  IADD3 R4, PT, PT, R6, -0x1, RZ ;  /* 0xffffffff06047810 */ /* 0x010fe40007ffe0ff */
[----:B------:R-:W-:-:S04]  /*0100*/  ISETP.EQ.OR P0, PT, R3, RZ, P0 ;  /* 0x000000ff0300720c */ /* 0x000fc80000702670 */
[----:B------:R-:W-:-:S04]  /*0110*/  ISETP.GE.OR P0, PT, R3, R4, P0 ;  /* 0x000000040300720c */ /* 0x000fc80000706670 */
[----:B------:R-:W-:-:S13]  /*0120*/  ISETP.LT.OR P0, PT, R7, 0x3, P0 ;  /* 0x000000030700780c */ /* 0x000fda0000701670 */
[----:B------:R-:W-:Y:S05]  /*0130*/  @P0 EXIT ;  /* 0x000000000000094d */ /* 0x000fea0003800000 */
[----:B------:R-:W-:Y:S01]  /*0140*/  ISETP.NE.AND P0, PT, R7, 0x3, PT ;  /* 0x000000030700780c */ /* 0x000fe20003f05270 */
[----:B------:R-:W0:Y:S01]  /*0150*/  LDCU.64 UR6, c[0x0][0x358] ;  /* 0x00006b00ff0677ac */ /* 0x000e220008000a00 */
[----:B------:R-:W-:Y:S01]  /*0160*/  IMAD R4, R0, R6, RZ ;  /* 0x0000000600047224 */ /* 0x000fe200078e02ff */
[----:B------:R-:W-:-:S10]  /*0170*/  UMOV UR5, 0x1 ;  /* 0x0000000100057882 */ /* 0x000fd40000000000 */
[----:B------:R-:W-:Y:S05]  /*0180*/  @!P0 BRA `(.L_x_0) ;  /* 0x00000008005c8947 */ /* 0x000fea0003800000 */
[C---:B------:R-:W-:Y:S01]  /*0190*/  IADD3 R5, PT, PT, R6.reuse, UR4, R5 ;  /* 0x0000000406057c10 */ /* 0x040fe2000fffe005 */
[----:B------:R-:W1:Y:S01]  /*01a0*/  LDCU UR8, c[0x0][0x3f8] ;  /* 0x00007f00ff0877ac */ /* 0x000e620008000800 */
[----:B------:R-:W-:Y:S02]  /*01b0*/  LEA R11, R6, R3, 0x1 ;  /* 0x00000003060b7211 */ /* 0x000fe400078e08ff */
[----:B------:R-:W-:Y:S01]  /*01c0*/  LOP3.LUT R9, R7, 0x7ffffffe, RZ, 0xc0, !PT ;  /* 0x7ffffffe07097812 */ /* 0x000fe200078ec0ff */
[-C--:B------:R-:W-:Y:S01]  /*01d0*/  IMAD R13, R5, R0.reuse, R0 ;  /* 0x00000000050d7224 */ /* 0x080fe200078e0200 */
[----:B------:R-:W-:Y:S01]  /*01e0*/  UMOV UR5, 0x2 ;  /* 0x0000000200057882 */ /* 0x000fe20000000000 */
[-CC-:B------:R-:W-:Y:S01]  /*01f0*/  IMAD R6, R11, R0.reuse, R2.reuse ;  /* 0x000000000b067224 */ /* 0x180fe200078e0202 */
[----:B------:R-:W-:Y:S01]  /*0200*/  IADD3 R9, PT, PT, -R9, RZ, RZ ;  /* 0x000000ff09097210 */ /* 0x000fe20007ffe1ff */
[----:B------:R-:W-:Y:S01]  /*0210*/  IMAD R5, R5, R0, R2 ;  /* 0x0000000005057224 */ /* 0x000fe200078e0202 */
[----:B------:R-:W-:-:S07]  /*0220*/  IADD3 R8, PT, PT, R2, R13, RZ ;  /* 0x0000000d02087210 */ /* 0x000fce0007ffe0ff */
.L_x_1:
[----:B--2---:R-:W2:Y:S08]  /*0230*/  LDC.64 R26, c[0x0][0x390] ;  /* 0x0000e400ff1a7b82 */ /* 0x004eb00000000a00 */
[----:B------:R-:W3:Y:S08]  /*0240*/  LDC.64 R16, c[0x0][0x388] ;  /* 0x0000e200ff107b82 */ /* 0x000ef00000000a00 */
[----:B------:R-:W4:Y:S08]  /*0250*/  LDC.64 R18, c[0x0][0x3e0] ;  /* 0x0000f800ff127b82 */ /* 0x000f300000000a00 */
[----:B------:R-:W5:Y:S01]  /*0260*/  LDC.64 R20, c[0x0][0x3b8] ;  /* 0x0000ee00ff147b82 */ /* 0x000f620000000a00 */
[----:B--2---:R-:W-:-:S04]  /*0270*/  IMAD.WIDE R32, R8, 0x4, R26 ;  /* 0x0000000408207825 */ /* 0x004fc800078e021a */
[C---:B------:R-:W-:Y:S01]  /*0280*/  IMAD.WIDE R26, R5.reuse, 0x4, R26 ;  /* 0x00000004051a7825 */ /* 0x040fe200078e021a */
[----:B0-----:R0:W2:Y:S02]  /*0290*/  LDG.E.CONSTANT R28, desc[UR6][R32.64] ;  /* 0x00000006201c7981 */ /* 0x0010a4000c1e9900 */
[----:B------:R-:W1:Y:S01]  /*02a0*/  LDC.64 R22, c[0x0][0x3b0] ;  /* 0x0000ec00ff167b82 */ /* 0x000e620000000a00 */
[--C-:B---3--:R-:W-:Y:S01]  /*02b0*/  IMAD.WIDE R14, R5, 0x4, R16.reuse ;  /* 0x00000004050e7825 */ /* 0x108fe200078e0210 */
[----:B------:R-:W2:Y:S03]  /*02c0*/  LDG.E.CONSTANT R30, desc[UR6][R26.64] ;  /* 0x000000061a1e7981 */ /* 0x000ea6000c1e9900 */
[----:B------:R-:W-:Y:S01]  /*02d0*/  IMAD.WIDE R16, R6, 0x4, R16 ;  /* 0x0000000406107825 */ /* 0x000fe200078e0210 */
[----:B------:R-:W3:Y:S02]  /*02e0*/  LDG.E.CONSTANT R12, desc[UR6][R14.64] ;  /* 0x000000060e0c7981 */ /* 0x000ee4000c1e9900 */
[----:B------:R-:W1:Y:S02]  /*02f0*/  LDC.64 R24, c[0x0][0x398] ;  /* 0x0000e600ff187b82 */ /* 0x000e640000000a00 */
[----:B------:R-:W3:Y:S01]  /*0300*/  LDG.E.CONSTANT R13, desc[UR6][R16.64] ;  /* 0x00000006100d7981 */ /* 0x000ee2000c1e9900 */
[----:B0-----:R-:W-:-:S04]  /*0310*/  IMAD.WIDE R32, R4, 0x4, R32 ;  /* 0x0000000404207825 */ /* 0x001fc800078e0220 */
[C---:B----4-:R-:W-:Y:S01]  /*0320*/  IMAD.WIDE R18, R5.reuse, 0x4, R18 ;  /* 0x0000000405127825 */ /* 0x050fe200078e0212 */
[----:B------:R-:W4:Y:S03]  /*0330*/  LDG.E.CONSTANT R31, desc[UR6][R32.64] ;  /* 0x00000006201f7981 */ /* 0x000f26000c1e9900 */
[C---:B------:R-:W-:Y:S01]  /*0340*/  IMAD.WIDE R10, R4.reuse, 0x4, R26 ;  /* 0x00000004040a7825 */ /* 0x040fe200078e021a */
[----:B------:R-:W4:Y:S03]  /*0350*/  LDG.E.CONSTANT R14, desc[UR6][R14.64+0x4] ;  /* 0x000004060e0e7981 */ /* 0x000f26000c1e9900 */
[----:B-----5:R-:W-:Y:S01]  /*0360*/  IMAD.WIDE R20, R5, 0x4, R20 ;  /* 0x0000000405147825 */ /* 0x020fe200078e0214 */
[----:B------:R-:W5:Y:S04]  /*0370*/  LDG.E.CONSTANT R27, desc[UR6][R26.64+0x4] ;  /* 0x000004061a1b7981 */ /* 0x000f68000c1e9900 */
[----:B------:R0:W4:Y:S01]  /*0380*/  LDG.E.CONSTANT R32, desc[UR6][R18.64] ;  /* 0x0000000612207981 */ /* 0x000122000c1e9900 */
[----:B------:R-:W-:-:S03]  /*0390*/  IMAD.WIDE R34, R4, 0x4, R16 ;  /* 0x0000000404227825 */ /* 0x000fc600078e0210 */
[----:B------:R-:W5:Y:S01]  /*03a0*/  LDG.E.CONSTANT R16, desc[UR6][R16.64+0x4] ;  /* 0x0000040610107981 */ /* 0x000f62000c1e9900 */
[----:B-1----:R-:W-:-:S03]  /*03b0*/  IMAD.WIDE R22, R5, 0x4, R22 ;  /* 0x0000000405167825 */ /* 0x002fc600078e0216 */
[----:B------:R-:W5:Y:S01]  /*03c0*/  LDG.E.CONSTANT R26, desc[UR6][R10.64] ;  /* 0x000000060a1a7981 */ /* 0x000f62000c1e9900 */
[----:B------:R-:W-:-:S03]  /*03d0*/  IMAD.WIDE R24, R5, 0x4, R24 ;  /* 0x0000000405187825 */ /* 0x000fc600078e0218 */
[----:B------:R-:W5:Y:S04]  /*03e0*/  LDG.E.CONSTANT R29, desc[UR6][R34.64] ;  /* 0x00000006221d7981 */ /* 0x000f68000c1e9900 */
[----:B------:R-:W5:Y:S04]  /*03f0*/  LDG.E.CONSTANT R33, desc[UR6][R22.64] ;  /* 0x0000000616217981 */ /* 0x000f68000c1e9900 */
[----:B------:R-:W5:Y:S04]  /*0400*/  LDG.E.CONSTANT R11, desc[UR6][R10.64+0x4] ;  /* 0x000004060a0b7981 */ /* 0x000f68000c1e9900 */
[----:B------:R-:W5:Y:S04]  /*0410*/  LDG.E R34, desc[UR6][R24.64] ;  /* 0x0000000618227981 */ /* 0x000f68000c1e1900 */
[----:B------:R1:W5:Y:S01]  /*0420*/  LDG.E.CONSTANT R10, desc[UR6][R20.64] ;  /* 0x00000006140a7981 */ /* 0x000362000c1e9900 */
[----:B0-----:R-:W-:-:S05]  /*0430*/  IMAD.WIDE R18, R4, 0x4, R18 ;  /* 0x0000000404127825 */ /* 0x001fca00078e0212 */
[----:B------:R0:W5:Y:S01]  /*0440*/  LDG.E.CONSTANT R15, desc[UR6][R18.64] ;  /* 0x00000006120f7981 */ /* 0x000162000c1e9900 */
[----:B-1----:R-:W-:-:S05]  /*0450*/  IMAD.WIDE R20, R4, 0x4, R20 ;  /* 0x0000000404147825 */ /* 0x002fca00078e0214 */
[----:B------:R1:W5:Y:S01]  /*0460*/  LDG.E.CONSTANT R35, desc[UR6][R20.64] ;  /* 0x0000000614237981 */ /* 0x000362000c1e9900 */
[----:B0-----:R-:W0:Y:S08]  /*0470*/  LDC.64 R18, c[0x0][0x380] ;  /* 0x0000e000ff127b82 */ /* 0x001e300000000a00 */
[----:B-1----:R-:W1:Y:S02]  /*0480*/  LDC.64 R20, c[0x0][0x3e8] ;  /* 0x0000fa00ff147b82 */ /* 0x002e640000000a00 */
[----:B-1----:R-:W-:-:S04]  /*0490*/  IMAD.WIDE R20, R5, 0x4, R20 ;  /* 0x0000000405147825 */ /* 0x002fc800078e0214 */
[----:B--2---:R-:W-:Y:S01]  /*04a0*/  FADD R37, R28, -R30 ;  /* 0x8000001e1c257221 */ /* 0x004fe20000000000 */
[----:B---3--:R-:W-:-:S04]  /*04b0*/  FADD R28, R13, -R12 ;  /* 0x8000000c0d1c7221 */ /* 0x008fc80000000000 */
[----:B------:R-:W-:-:S04]  /*04c0*/  FADD R37, R28, -R37 ;  /* 0x800000251c257221 */ /* 0x000fc80000000000 */
[----:B----4-:R-:W-:Y:S01]  /*04d0*/  FFMA R37, -R32, UR8, R37 ;  /* 0x0000000820257c23 */ /* 0x010fe20008000125 */
[----:B-----5:R-:W-:Y:S01]  /*04e0*/  FADD R27, -R30, R27 ;  /* 0x0000001b1e1b7221 */ /* 0x020fe20000000100 */
[----:B------:R-:W-:Y:S02]  /*04f0*/  FADD R31, R31, -R26 ;  /* 0x8000001a1f1f7221 */ /* 0x000fe40000000000 */
[----:B------:R-:W-:-:S04]  /*0500*/  FMUL R10, R10, R37 ;  /* 0x000000250a0a7220 */ /* 0x000fc80000400000 */
[----:B------:R-:W-:Y:S01]  /*0510*/  FFMA R34, R33, R34, R10 ;  /* 0x0000002221227223 */ /* 0x000fe2000000000a */
[----:B0-----:R-:W-:-:S04]  /*0520*/  IMAD.WIDE R32, R6, 0x4, R18 ;  /* 0x0000000406207825 */ /* 0x001fc800078e0212 */
[----:B------:R-:W-:Y:S01]  /*0530*/  IMAD.WIDE R18, R5, 0x4, R18 ;  /* 0x0000000405127825 */ /* 0x000fe200078e0212 */
[----:B------:R0:W2:Y:S04]  /*0540*/  LDG.E.CONSTANT R28, desc[UR6][R32.64] ;  /* 0x00000006201c7981 */ /* 0x0000a8000c1e9900 */
[----:B------:R-:W2:Y:S01]  /*0550*/  LDG.E.CONSTANT R10, desc[UR6][R18.64] ;  /* 0x00000006120a7981 */ /* 0x000ea2000c1e9900 */
[----:B------:R-:W-:-:S03]  /*0560*/  FADD R11, -R26, R11 ;  /* 0x0000000b1a0b7221 */ /* 0x000fc60000000100 */
[----:B------:R-:W3:Y:S01]  /*0570*/  LDG.E.CONSTANT R26, desc[UR6][R20.64] ;  /* 0x00000006141a7981 */ /* 0x000ee2000c1e9900 */
[----:B------:R-:W-:Y:S01]  /*0580*/  FADD R30, -R13, R29 ;  /* 0x0000001d0d1e7221 */ /* 0x000fe20000000100 */
[----:B------:R-:W-:-:S03]  /*0590*/  FADD R14, -R12, R14 ;  /* 0x0000000e0c0e7221 */ /* 0x000fc60000000100 */
[----:B------:R-:W-:Y:S02]  /*05a0*/  FADD R12, R30, -R31 ;  /* 0x8000001f1e0c7221 */ /* 0x000fe40000000000 */
[----:B------:R-:W1:Y:S02]  /*05b0*/  LDC.64 R30, c[0x0][0x3c8] ;  /* 0x0000f200ff1e7b82 */ /* 0x000e640000000a00 */
[----:B------:R-:W-:Y:S01]  /*05c0*/  FFMA R36, -R15, UR8, R12 ;  /* 0x000000080f247c23 */ /* 0x000fe2000800010c */
[----:B-1----:R-:W-:-:S05]  /*05d0*/  IMAD.WIDE R30, R5, 0x4, R30 ;  /* 0x00000004051e7825 */ /* 0x002fca00078e021e */
[----:B------:R-:W4:Y:S01]  /*05e0*/  LDG.E.CONSTANT R12, desc[UR6][R30.64] ;  /* 0x000000061e0c7981 */ /* 0x000f22000c1e9900 */
[----:B------:R-:W-:-:S04]  /*05f0*/  IMAD.WIDE R22, R4, 0x4, R22 ;  /* 0x0000000404167825 */ /* 0x000fc800078e0216 */
[----:B0-----:R-:W-:Y:S01]  /*0600*/  IMAD.WIDE R32, R4, 0x4, R32 ;  /* 0x0000000404207825 */ /* 0x001fe200078e0220 */
[----:B------:R0:W5:Y:S04]  /*0610*/  LDG.E.CONSTANT R15, desc[UR6][R22.64] ;  /* 0x00000006160f7981 */ /* 0x000168000c1e9900 */
[----:B------:R1:W5:Y:S01]  /*0620*/  LDG.E.CONSTANT R29, desc[UR6][R32.64] ;  /* 0x00000006201d7981 */ /* 0x000362000c1e9900 */
[----:B0-----:R-:W0:Y:S08]  /*0630*/  LDC.64 R22, c[0x0][0x3a0] ;  /* 0x0000e800ff167b82 */ /* 0x001e300000000a00 */
[----:B-1----:R-:W1:Y:S01]  /*0640*/  LDC.64 R32, c[0x0][0x3c0] ;  /* 0x0000f000ff207b82 */ /* 0x002e620000000a00 */
[----:B------:R-:W-:Y:S01]  /*0650*/  FMUL R35, R35, R36 ;  /* 0x0000002423237220 */ /* 0x000fe20000400000 */
[----:B------:R5:W-:Y:S01]  /*0660*/  STG.E desc[UR6][R24.64], R34 ;  /* 0x0000002218007986 */ /* 0x000be2000c101906 */
[----:B0-----:R-:W-:-:S04]  /*0670*/  IMAD.WIDE R22, R5, 0x4, R22 ;  /* 0x0000000405167825 */ /* 0x001fc800078e0216 */
[----:B-1----:R-:W-:-:S04]  /*0680*/  IMAD.WIDE R32, R5, 0x4, R32 ;  /* 0x0000000405207825 */ /* 0x002fc800078e0220 */
[----:B------:R-:W-:-:S04]  /*0690*/  IMAD.WIDE R20, R4, 0x4, R20 ;  /* 0x0000000404147825 */ /* 0x000fc800078e0214 */
[----:B------:R-:W-:Y:S02]  /*06a0*/  IMAD.WIDE R18, R0, 0x4, R18 ;  /* 0x0000000400127825 */ /* 0x000fe400078e0212 */
[----:B------:R0:W5:Y:S02]  /*06b0*/  LDG.E.CONSTANT R20, desc[UR6][R20.64] ;  /* 0x0000000614147981 */ /* 0x000164000c1e9900 */
[----:B--2---:R-:W-:-:S04]  /*06c0*/  FADD R36, R28, -R10 ;  /* 0x8000000a1c247221 */ /* 0x004fc80000000000 */
[----:B------:R-:W-:-:S04]  /*06d0*/  FADD R27, R27, -R36 ;  /* 0x800000241b1b7221 */ /* 0x000fc80000000000 */
[----:B---3--:R-:W-:Y:S02]  /*06e0*/  FFMA R37, -R26, UR8, R27 ;  /* 0x000000081a257c23 */ /* 0x008fe4000800011b */
[----:B------:R-:W0:Y:S04]  /*06f0*/  LDG.E.CONSTANT R26, desc[UR6][R32.64] ;  /* 0x00000006201a7981 */ /* 0x000e28000c1e9900 */
[----:B------:R-:W0:Y:S01]  /*0700*/  LDG.E R27, desc[UR6][R22.64] ;  /* 0x00000006161b7981 */ /* 0x000e22000c1e1900 */
[----:B----4-:R-:W-:-:S03]  /*0710*/  FMUL R37, R12, R37 ;  /* 0x000000250c257220 */ /* 0x010fc60000400000 */
[----:B------:R-:W2:Y:S01]  /*0720*/  LDG.E.CONSTANT R12, desc[UR6][R18.64] ;  /* 0x00000006120c7981 */ /* 0x000ea2000c1e9900 */
[----:B------:R-:W-:-:S04]  /*0730*/  IMAD.WIDE R30, R4, 0x4, R30 ;  /* 0x00000004041e7825 */ /* 0x000fc800078e021e */
[----:B0-----:R-:W-:Y:S01]  /*0740*/  FFMA R21, R26, R27, R37 ;  /* 0x0000001b1a157223 */ /* 0x001fe20000000025 */
[----:B-----5:R-:W-:Y:S02]  /*0750*/  FADD R26, -R28, R29 ;  /* 0x0000001d1c1a7221 */ /* 0x020fe40000000100 */
[----:B------:R0:W3:Y:S02]  /*0760*/  LDG.E.CONSTANT R29, desc[UR6][R30.64] ;  /* 0x000000061e1d7981 */ /* 0x0000e4000c1e9900 */
[----:B------:R-:W-:Y:S02]  /*0770*/  FADD R11, R11, -R26 ;  /* 0x8000001a0b0b7221 */ /* 0x000fe40000000000 */
[----:B------:R-:W1:Y:S08]  /*0780*/  LDC.64 R26, c[0x0][0x3f0] ;  /* 0x0000fc00ff1a7b82 */ /* 0x000e700000000a00 */
[----:B0-----:R-:W0:Y:S01]  /*0790*/  LDC.64 R30, c[0x0][0x3d8] ;  /* 0x0000f600ff1e7b82 */ /* 0x001e220000000a00 */
[----:B------:R-:W-:Y:S01]  /*07a0*/  FFMA R11, -R20, UR8, R11 ;  /* 0x00000008140b7c23 */ /* 0x000fe2000800010b */
[----:B-1----:R-:W-:-:S04]  /*07b0*/  IMAD.WIDE R26, R5, 0x4, R26 ;  /* 0x00000004051a7825 */ /* 0x002fc800078e021a */
[----:B--2---:R-:W-:Y:S01]  /*07c0*/  FADD R37, -R10, R12 ;  /* 0x0000000c0a257221 */ /* 0x004fe20000000100 */
[----:B------:R-:W2:Y:S01]  /*07d0*/  LDG.E.CONSTANT R20, desc[UR6][R26.64] ;  /* 0x000000061a147981 */ /* 0x000ea2000c1e9900 */
[----:B0-----:R-:W-:-:S05]  /*07e0*/  IMAD.WIDE R30, R5, 0x4, R30 ;  /* 0x00000004051e7825 */ /* 0x001fca00078e021e */
[----:B------:R-:W4:Y:S01]  /*07f0*/  LDG.E.CONSTANT R12, desc[UR6][R30.64] ;  /* 0x000000061e0c7981 */ /* 0x000f22000c1e9900 */
[----:B------:R-:W-:-:S05]  /*0800*/  IMAD.WIDE R32, R4, 0x4, R32 ;  /* 0x0000000404207825 */ /* 0x000fca00078e0220 */
[----:B------:R0:W5:Y:S02]  /*0810*/  LDG.E.CONSTANT R34, desc[UR6][R32.64] ;  /* 0x0000000620227981 */ /* 0x000164000c1e9900 */
[----:B0-----:R-:W0:Y:S01]  /*0820*/  LDC.64 R32, c[0x0][0x3d0] ;  /* 0x0000f400ff207b82 */ /* 0x001e220000000a00 */
[----:B------:R-:W-:Y:S01]  /*0830*/  FADD R14, R37, -R14 ;  /* 0x8000000e250e7221 */ /* 0x000fe20000000000 */
[----:B------:R1:W-:Y:S01]  /*0840*/  STG.E desc[UR6][R22.64], R21 ;  /* 0x0000001516007986 */ /* 0x0003e2000c101906 */
[----:B0-----:R-:W-:-:S04]  /*0850*/  IMAD.WIDE R32, R5, 0x4, R32 ;  /* 0x0000000405207825 */ /* 0x001fc800078e0220 */
[----:B---3--:R-:W-:Y:S02]  /*0860*/  FMUL R29, R29, R11 ;  /* 0x0000000b1d1d7220 */ /* 0x008fe40000400000 */
[----:B------:R-:W0:Y:S02]  /*0870*/  LDC.64 R10, c[0x0][0x3a8] ;  /* 0x0000ea00ff0a7b82 */ /* 0x000e240000000a00 */
[----:B0-----:R-:W-:-:S04]  /*0880*/  IMAD.WIDE R10, R5, 0x4, R10 ;  /* 0x00000004050a7825 */ /* 0x001fc800078e020a */
[----:B--2---:R-:W-:-:S04]  /*0890*/  FFMA R37, -R20, UR8, R14 ;  /* 0x0000000814257c23 */ /* 0x004fc8000800010e */
[----:B----4-:R-:W-:Y:S02]  /*08a0*/  FMUL R14, R12, R37 ;  /* 0x000000250c0e7220 */ /* 0x010fe40000400000 */
[----:B------:R-:W2:Y:S04]  /*08b0*/  LDG.E.CONSTANT R12, desc[UR6][R32.64] ;  /* 0x00000006200c7981 */ /* 0x000ea8000c1e9900 */
[----:B------:R-:W2:Y:S01]  /*08c0*/  LDG.E R37, desc[UR6][R10.64] ;  /* 0x000000060a257981 */ /* 0x000ea2000c1e1900 */
[----:B------:R-:W-:-:S04]  /*08d0*/  IMAD.WIDE R24, R4, 0x4, R24 ;  /* 0x0000000404187825 */ /* 0x000fc800078e0218 */
[----:B--2---:R-:W-:-:S05]  /*08e0*/  FFMA R37, R12, R37, R14 ;  /* 0x000000250c257223 */ /* 0x004fca000000000e */
[----:B------:R0:W-:Y:S04]  /*08f0*/  STG.E desc[UR6][R10.64], R37 ;  /* 0x000000250a007986 */ /* 0x0001e8000c101906 */
[----:B------:R-:W2:Y:S01]  /*0900*/  LDG.E R12, desc[UR6][R24.64] ;  /* 0x00000006180c7981 */ /* 0x000ea2000c1e1900 */
[----:B-1----:R-:W-:-:S04]  /*0910*/  IMAD.WIDE R22, R4, 0x4, R22 ;  /* 0x0000000404167825 */ /* 0x002fc800078e0216 */
[----:B------:R-:W-:-:S04]  /*0920*/  IMAD.WIDE R18, R4, 0x4, R18 ;  /* 0x0000000404127825 */ /* 0x000fc800078e0212 */
[C---:B------:R-:W-:Y:S02]  /*0930*/  IMAD.WIDE R26, R4.reuse, 0x4, R26 ;  /* 0x00000004041a7825 */ /* 0x040fe400078e021a */
[----:B------:R-:W3:Y:S02]  /*0940*/  LDG.E.CONSTANT R19, desc[UR6][R18.64] ;  /* 0x0000000612137981 */ /* 0x000ee4000c1e9900 */
[C---:B------:R-:W-:Y:S02]  /*0950*/  IMAD.WIDE R30, R4.reuse, 0x4, R30 ;  /* 0x00000004041e7825 */ /* 0x040fe400078e021e */
[----:B------:R-:W4:Y:S02]  /*0960*/  LDG.E.CONSTANT R27, desc[UR6][R26.64] ;  /* 0x000000061a1b7981 */ /* 0x000f24000c1e9900 */
[C---:B------:R-:W-:Y:S02]  /*0970*/  IMAD.WIDE R32, R4.reuse, 0x4, R32 ;  /* 0x0000000404207825 */ /* 0x040fe400078e0220 */
[----:B------:R-:W4:Y:S02]  /*0980*/  LDG.E.CONSTANT R30, desc[UR6][R30.64] ;  /* 0x000000061e1e7981 */ /* 0x000f24000c1e9900 */
[----:B0-----:R-:W-:-:S02]  /*0990*/  IMAD.WIDE R10, R4, 0x4, R10 ;  /* 0x00000004040a7825 */ /* 0x001fc400078e020a */
[----:B------:R-:W4:Y:S02]  /*09a0*/  LDG.E.CONSTANT R32, desc[UR6][R32.64] ;  /* 0x0000000620207981 */ /* 0x000f24000c1e9900 */
[----:B--2---:R-:W-:-:S05]  /*09b0*/  FFMA R15, R15, R12, R35 ;  /* 0x0000000c0f0f7223 */ /* 0x004fca0000000023 */
[----:B------:R0:W-:Y:S04]  /*09c0*/  STG.E desc[UR6][R24.64], R15 ;  /* 0x0000000f18007986 */ /* 0x0001e8000c101906 */
[----:B------:R-:W5:Y:S01]  /*09d0*/  LDG.E R12, desc[UR6][R22.64] ;  /* 0x00000006160c7981 */ /* 0x000f62000c1e1900 */
[----:B------:R-:W-:Y:S01]  /*09e0*/  FADD R16, -R13, R16 ;  /* 0x000000100d107221 */ /* 0x000fe20000000100 */
[----:B---3--:R-:W-:Y:S01]  /*09f0*/  FADD R19, -R28, R19 ;  /* 0x000000131c137221 */ /* 0x008fe20000000100 */
[----:B------:R-:W-:-:S03]  /*0a00*/  IADD3 R9, PT, PT, R9, 0x2, RZ ;  /* 0x0000000209097810 */ /* 0x000fc60007ffe0ff */
[----:B------:R-:W-:Y:S01]  /*0a10*/  FADD R16, R19, -R16 ;  /* 0x8000001013107221 */ /* 0x000fe20000000000 */
[----:B-----5:R-:W-:-:S05]  /*0a20*/  FFMA R29, R34, R12, R29 ;  /* 0x0000000c221d7223 */ /* 0x020fca000000001d */
[----:B------:R2:W-:Y:S04]  /*0a30*/  STG.E desc[UR6][R22.64], R29 ;  /* 0x0000001d16007986 */ /* 0x0005e8000c101906 */
[----:B0-----:R-:W3:Y:S01]  /*0a40*/  LDG.E R15, desc[UR6][R10.64] ;  /* 0x000000060a0f7981 */ /* 0x001ee2000c1e1900 */
[----:B----4-:R-:W-:Y:S01]  /*0a50*/  FFMA R27, -R27, UR8, R16 ;  /* 0x000000081b1b7c23 */ /* 0x010fe20008000110 */
[----:B------:R-:W-:-:S03]  /*0a60*/  ISETP.NE.AND P0, PT, R9, -0x2, PT ;  /* 0xfffffffe0900780c */ /* 0x000fc60003f05270 */
[----:B------:R-:W-:Y:S01]  /*0a70*/  FMUL R27, R30, R27 ;  /* 0x0000001b1e1b7220 */ /* 0x000fe20000400000 */
[----:B------:R-:W-:Y:S01]  /*0a80*/  UIADD3 UR5, UPT, UPT, UR5, 0x2, URZ ;  /* 0x0000000205057890 */ /* 0x000fe2000fffe0ff */
[C---:B------:R-:W-:Y:S02]  /*0a90*/  LEA R8, R4.reuse, R8, 0x1 ;  /* 0x0000000804087211 */ /* 0x040fe400078e08ff */
[C---:B------:R-:W-:Y:S02]  /*0aa0*/  LEA R6, R4.reuse, R6, 0x1 ;  /* 0x0000000604067211 */ /* 0x040fe400078e08ff */
[----:B------:R-:W-:Y:S01]  /*0ab0*/  LEA R5, R4, R5, 0x1 ;  /* 0x0000000504057211 */ /* 0x000fe200078e08ff */
[----:B---3--:R-:W-:-:S05]  /*0ac0*/  FFMA R15, R32, R15, R27 ;  /* 0x0000000f200f7223 */ /* 0x008fca000000001b */
[----:B------:R2:W-:Y:S01]  /*0ad0*/  STG.E desc[UR6][R10.64], R15 ;  /* 0x0000000f0a007986 */ /* 0x0005e2000c101906 */
[----:B------:R-:W-:Y:S05]  /*0ae0*/  @P0 BRA `(.L_x_1) ;  /* 0xfffffff400d00947 */ /* 0x000fea000383ffff */
[----:B------:R-:W-:-:S12]  /*0af0*/  UIADD3 UR5, UPT, UPT, UR5, -0x1, URZ ;  /* 0xffffffff05057890 */ /* 0x000fd8000fffe0ff */
.L_x_0:
[----:B------:R-:W-:-:S04]  /*0b00*/  LOP3.LUT R7, R7, 0x1, RZ, 0xc0, !PT ;  /* 0x0000000107077812 */ /* 0x000fc800078ec0ff */
[----:B------:R-:W-:-:S13]  /*0b10*/  ISETP.NE.U32.AND P0, PT, R7, 0x1, PT ;  /* 0x000000010700780c */ /* 0x000fda0003f05070 */
[----:B0-----:R-:W-:Y:S05]  /*0b20*/  @P0 EXIT ;  /* 0x000000000000094d */ /* 0x001fea0003800000 */
[----:B------:R-:W0:Y:S01]  /*0b30*/  LDC.64 R18, c[0x0][0x388] ;  /* 0x0000e200ff127b82 */ /* 0x000e220000000a00 */
[----:B------:R-:W-:Y:S01]  /*0b40*/  IMAD R21, R3, R0, R2 ;  /* 0x0000000003157224 */ /* 0x000fe200078e0202 */
[----:B------:R-:W1:Y:S03]  /*0b50*/  LDCU UR4, c[0x0][0x3f8] ;  /* 0x00007f00ff0477ac */ /* 0x000e660008000800 */
[----:B------:R-:W-:-:S03]  /*0b60*/  IMAD R21, R4, UR5, R21 ;  /* 0x0000000504157c24 */ /* 0x000fc6000f8e0215 */
[----:B--2---:R-:W2:Y:S02]  /*0b70*/  LDC.64 R22, c[0x0][0x390] ;  /* 0x0000e400ff167b82 */ /* 0x004ea40000000a00 */
[----:B------:R-:W-:Y:S02]  /*0b80*/  IADD3 R25, PT, PT, R4, R21, RZ ;  /* 0x0000001504197210 */ /* 0x000fe40007ffe0ff */
[----:B------:R-:W-:-:S04]  /*0b90*/  IADD3 R17, PT, PT, R21, R0, RZ ;  /* 0x0000000015117210 */ /* 0x000fc80007ffe0ff */
[----:B------:R-:W3:Y:S08]  /*0ba0*/  LDC.64 R12, c[0x0][0x3e0] ;  /* 0x0000f800ff0c7b82 */ /* 0x000ef00000000a00 */
[----:B------:R-:W4:Y:S01]  /*0bb0*/  LDC.64 R10, c[0x0][0x3b8] ;  /* 0x0000ee00ff0a7b82 */ /* 0x000f220000000a00 */
[----:B0-----:R-:W-:-:S04]  /*0bc0*/  IMAD.WIDE R14, R25, 0x4, R18 ;  /* 0x00000004190e7825 */ /* 0x001fc800078e0212 */
[----:B------:R-:W-:Y:S01]  /*0bd0*/  IMAD.WIDE R2, R21, 0x4, R18 ;  /* 0x0000000415027825 */ /* 0x000fe200078e0212 */
[----:B------:R0:W5:Y:S02]  /*0be0*/  LDG.E.CONSTANT R29, desc[UR6][R14.64] ;  /* 0x000000060e1d7981 */ /* 0x000164000c1e9900 */
[----:B------:R-:W1:Y:S01]  /*0bf0*/  LDC.64 R8, c[0x0][0x3b0] ;  /* 0x0000ec00ff087b82 */ /* 0x000e620000000a00 */
[--C-:B--2---:R-:W-:Y:S01]  /*0c00*/  IMAD.WIDE R16, R17, 0x4, R22.reuse ;  /* 0x0000000411107825 */ /* 0x104fe200078e0216 */
[----:B------:R-:W5:Y:S03]  /*0c10*/  LDG.E.CONSTANT R20, desc[UR6][R2.64] ;  /* 0x0000000602147981 */ /* 0x000f66000c1e9900 */
[C---:B------:R-:W-:Y:S02]  /*0c20*/  IMAD.WIDE R18, R21.reuse, 0x4, R22 ;  /* 0x0000000415127825 */ /* 0x040fe400078e0216 */
[----:B------:R-:W2:Y:S01]  /*0c30*/  LDG.E.CONSTANT R17, desc[UR6][R16.64] ;  /* 0x0000000610117981 */ /* 0x000ea2000c1e9900 */
[----:B------:R-:W1:Y:S03]  /*0c40*/  LDC.64 R6, c[0x0][0x398] ;  /* 0x0000e600ff067b82 */ /* 0x000e660000000a00 */
[----:B------:R-:W2:Y:S01]  /*0c50*/  LDG.E.CONSTANT R22, desc[UR6][R18.64] ;  /* 0x0000000612167981 */ /* 0x000ea2000c1e9900 */
[----:B---3--:R-:W-:-:S04]  /*0c60*/  IMAD.WIDE R12, R21, 0x4, R12 ;  /* 0x00000004150c7825 */ /* 0x008fc800078e020c */
[C---:B----4-:R-:W-:Y:S01]  /*0c70*/  IMAD.WIDE R32, R21.reuse, 0x4, R10 ;  /* 0x0000000415207825 */ /* 0x050fe200078e020a */
[----:B------:R3:W4:Y:S01]  /*0c80*/  LDG.E.CONSTANT R23, desc[UR6][R12.64] ;  /* 0x000000060c177981 */ /* 0x000722000c1e9900 */
[----:B0-----:R-:W0:Y:S03]  /*0c90*/  LDC.64 R14, c[0x0][0x380] ;  /* 0x0000e000ff0e7b82 */ /* 0x001e260000000a00 */
[----:B------:R-:W4:Y:S01]  /*0ca0*/  LDG.E.CONSTANT R26, desc[UR6][R32.64] ;  /* 0x00000006201a7981 */ /* 0x000f22000c1e9900 */
[----:B-1----:R-:W-:-:S03]  /*0cb0*/  IMAD.WIDE R30, R21, 0x4, R8 ;  /* 0x00000004151e7825 */ /* 0x002fc600078e0208 */
[----:B------:R-:W4:Y:S01]  /*0cc0*/  LDG.E.CONSTANT R19, desc[UR6][R18.64+0x4] ;  /* 0x0000040612137981 */ /* 0x000f22000c1e9900 */
[----:B------:R-:W1:Y:S03]  /*0cd0*/  LDC.64 R8, c[0x0][0x3c8] ;  /* 0x0000f200ff087b82 */ /* 0x000e660000000a00 */
[----:B------:R0:W4:Y:S01]  /*0ce0*/  LDG.E.CONSTANT R24, desc[UR6][R30.64] ;  /* 0x000000061e187981 */ /* 0x000122000c1e9900 */
[----:B------:R-:W-:-:S04]  /*0cf0*/  IMAD.WIDE R4, R21, 0x4, R6 ;  /* 0x0000000415047825 */ /* 0x000fc800078e0206 */
[----:B------:R-:W0:Y:S01]  /*0d00*/  LDC.64 R6, c[0x0][0x3e8] ;  /* 0x0000fa00ff067b82 */ /* 0x000e220000000a00 */
[----:B------:R-:W4:Y:S07]  /*0d10*/  LDG.E R27, desc[UR6][R4.64] ;  /* 0x00000006041b7981 */ /* 0x000f2e000c1e1900 */
[----:B------:R-:W0:Y:S08]  /*0d20*/  LDC.64 R10, c[0x0][0x3c0] ;  /* 0x0000f000ff0a7b82 */ /* 0x000e300000000a00 */
[----:B---3--:R-:W3:Y:S01]  /*0d30*/  LDC.64 R12, c[0x0][0x3a0] ;  /* 0x0000e800ff0c7b82 */ /* 0x008ee20000000a00 */
[----:B-1----:R-:W-:-:S06]  /*0d40*/  IMAD.WIDE R8, R21, 0x4, R8 ;  /* 0x0000000415087825 */ /* 0x002fcc00078e0208 */
[----:B------:R-:W4:Y:S01]  /*0d50*/  LDG.E.CONSTANT R8, desc[UR6][R8.64] ;  /* 0x0000000608087981 */ /* 0x000f22000c1e9900 */
[----:B0-----:R-:W-:-:S04]  /*0d60*/  IMAD.WIDE R6, R21, 0x4, R6 ;  /* 0x0000000415067825 */ /* 0x001fc800078e0206 */
[C---:B------:R-:W-:Y:S02]  /*0d70*/  IMAD.WIDE R30, R21.reuse, 0x4, R10 ;  /* 0x00000004151e7825 */ /* 0x040fe400078e020a */
[----:B------:R-:W0:Y:S02]  /*0d80*/  LDC.64 R10, c[0x0][0x3d0] ;  /* 0x0000f400ff0a7b82 */ /* 0x000e240000000a00 */
[----:B---3--:R-:W-:-:S04]  /*0d90*/  IMAD.WIDE R12, R21, 0x4, R12 ;  /* 0x00000004150c7825 */ /* 0x008fc800078e020c */
[----:B-----5:R-:W-:Y:S01]  /*0da0*/  FADD R29, R29, -R20 ;  /* 0x800000141d1d7221 */ /* 0x020fe20000000000 */
[----:B--2---:R-:W-:Y:S01]  /*0db0*/  FADD R28, R17, -R22 ;  /* 0x80000016111c7221 */ /* 0x004fe20000000000 */
[----:B------:R-:W-:-:S04]  /*0dc0*/  IMAD.WIDE R16, R25, 0x4, R14 ;  /* 0x0000000419107825 */ /* 0x000fc800078e020e */
[----:B------:R-:W-:-:S04]  /*0dd0*/  IMAD.WIDE R14, R21, 0x4, R14 ;  /* 0x00000004150e7825 */ /* 0x000fc800078e020e */
[----:B------:R-:W-:Y:S01]  /*0de0*/  FADD R28, R29, -R28 ;  /* 0x8000001c1d1c7221 */ /* 0x000fe20000000000 */
[----:B------:R-:W2:Y:S04]  /*0df0*/  LDG.E.CONSTANT R16, desc[UR6][R16.64] ;  /* 0x0000000610107981 */ /* 0x000ea8000c1e9900 */
[----:B------:R1:W2:Y:S01]  /*0e00*/  LDG.E.CONSTANT R25, desc[UR6][R14.64] ;  /* 0x000000060e197981 */ /* 0x0002a2000c1e9900 */
[----:B----4-:R-:W-:-:S04]  /*0e10*/  FFMA R23, -R23, UR4, R28 ;  /* 0x0000000417177c23 */ /* 0x010fc8000800011c */
[----:B------:R-:W-:Y:S01]  /*0e20*/  FMUL R29, R26, R23 ;  /* 0x000000171a1d7220 */ /* 0x000fe20000400000 */
[----:B------:R-:W3:Y:S04]  /*0e30*/  LDG.E.CONSTANT R17, desc[UR6][R30.64] ;  /* 0x000000061e117981 */ /* 0x000ee8000c1e9900 */
[----:B------:R4:W5:Y:S01]  /*0e40*/  LDG.E.CONSTANT R23, desc[UR6][R6.64] ;  /* 0x0000000606177981 */ /* 0x000962000c1e9900 */
[----:B------:R-:W-:Y:S02]  /*0e50*/  FFMA R33, R24, R27, R29 ;  /* 0x0000001b18217223 */ /* 0x000fe4000000001d */
[----:B------:R-:W0:Y:S03]  /*0e60*/  LDC.64 R26, c[0x0][0x3f0] ;  /* 0x0000fc00ff1a7b82 */ /* 0x000e260000000a00 */
[----:B------:R1:W-:Y:S04]  /*0e70*/  STG.E desc[UR6][R4.64], R33 ;  /* 0x0000002104007986 */ /* 0x0003e8000c101906 */
[----:B------:R-:W3:Y:S01]  /*0e80*/  LDG.E R18, desc[UR6][R12.64] ;  /* 0x000000060c127981 */ /* 0x000ee2000c1e1900 */
[----:B------:R-:W0:Y:S01]  /*0e90*/  LDC.64 R28, c[0x0][0x3d8] ;  /* 0x0000f600ff1c7b82 */ /* 0x000e220000000a00 */
[----:B------:R-:W-:Y:S01]  /*0ea0*/  FADD R19, -R22, R19 ;  /* 0x0000001316137221 */ /* 0x000fe20000000100 */
[----:B-1----:R-:W-:Y:S01]  /*0eb0*/  IMAD.WIDE R14, R0, 0x4, R14 ;  /* 0x00000004000e7825 */ /* 0x002fe200078e020e */
[----:B------:R-:W3:Y:S05]  /*0ec0*/  LDG.E.CONSTANT R5, desc[UR6][R2.64+0x4] ;  /* 0x0000040602057981 */ /* 0x000eea000c1e9900 */
[----:B----4-:R-:W1:Y:S01]  /*0ed0*/  LDC.64 R6, c[0x0][0x3a8] ;  /* 0x0000ea00ff067b82 */ /* 0x010e620000000a00 */
[----:B------:R-:W4:Y:S01]  /*0ee0*/  LDG.E.CONSTANT R14, desc[UR6][R14.64] ;  /* 0x000000060e0e7981 */ /* 0x000f22000c1e9900 */
[----:B0-----:R-:W-:-:S04]  /*0ef0*/  IMAD.WIDE R26, R21, 0x4, R26 ;  /* 0x00000004151a7825 */ /* 0x001fc800078e021a */
[C---:B------:R-:W-:Y:S02]  /*0f00*/  IMAD.WIDE R10, R21.reuse, 0x4, R10 ;  /* 0x00000004150a7825 */ /* 0x040fe400078e020a */
[----:B------:R-:W4:Y:S02]  /*0f10*/  LDG.E.CONSTANT R26, desc[UR6][R26.64] ;  /* 0x000000061a1a7981 */ /* 0x000f24000c1e9900 */
[C---:B------:R-:W-:Y:S02]  /*0f20*/  IMAD.WIDE R28, R21.reuse, 0x4, R28 ;  /* 0x00000004151c7825 */ /* 0x040fe400078e021c */
[----:B------:R-:W4:Y:S04]  /*0f30*/  LDG.E.CONSTANT R10, desc[UR6][R10.64] ;  /* 0x000000060a0a7981 */ /* 0x000f28000c1e9900 */
[----:B------:R-:W4:Y:S01]  /*0f40*/  LDG.E.CONSTANT R28, desc[UR6][R28.64] ;  /* 0x000000061c1c7981 */ /* 0x000f22000c1e9900 */
[----:B-1----:R-:W-:-:S04]  /*0f50*/  IMAD.WIDE R6, R21, 0x4, R6 ;  /* 0x0000000415067825 */ /* 0x002fc800078e0206 */
[----:B--2---:R-:W-:-:S04]  /*0f60*/  FADD R16, R16, -R25 ;  /* 0x8000001910107221 */ /* 0x004fc80000000000 */
[----:B------:R-:W-:-:S04]  /*0f70*/  FADD R16, R19, -R16 ;  /* 0x8000001013107221 */ /* 0x000fc80000000000 */
[----:B-----5:R-:W-:-:S04]  /*0f80*/  FFMA R23, -R23, UR4, R16 ;  /* 0x0000000417177c23 */ /* 0x020fc80008000110 */
[----:B------:R-:W-:-:S04]  /*0f90*/  FMUL R8, R8, R23 ;  /* 0x0000001708087220 */ /* 0x000fc80000400000 */
[----:B---3--:R-:W-:-:S05]  /*0fa0*/  FFMA R17, R17, R18, R8 ;  /* 0x0000001211117223 */ /* 0x008fca0000000008 */
[----:B------:R-:W-:Y:S04]  /*0fb0*/  STG.E desc[UR6][R12.64], R17 ;  /* 0x000000110c007986 */ /* 0x000fe8000c101906 */
[----:B------:R-:W2:Y:S01]  /*0fc0*/  LDG.E R3, desc[UR6][R6.64] ;  /* 0x0000000606037981 */ /* 0x000ea2000c1e1900 */
[----:B------:R-:W-:Y:S01]  /*0fd0*/  FADD R5, -R20, R5 ;  /* 0x0000000514057221 */ /* 0x000fe20000000100 */
[----:B----4-:R-:W-:-:S04]  /*0fe0*/  FADD R14, -R25, R14 ;  /* 0x0000000e190e7221 */ /* 0x010fc80000000100 */
[----:B------:R-:W-:-:S04]  /*0ff0*/  FADD R5, R14, -R5 ;  /* 0x800000050e057221 */ /* 0x000fc80000000000 */
[----:B------:R-:W-:-:S04]  /*1000*/  FFMA R5, -R26, UR4, R5 ;  /* 0x000000041a057c23 */ /* 0x000fc80008000105 */
[----:B------:R-:W-:-:S04]  /*1010*/  FMUL R5, R28, R5 ;  /* 0x000000051c057220 */ /* 0x000fc80000400000 */
[----:B--2---:R-:W-:-:S05]  /*1020*/  FFMA R3, R10, R3, R5 ;  /* 0x000000030a037223 */ /* 0x004fca0000000005 */
[----:B------:R-:W-:Y:S01]  /*1030*/  STG.E desc[UR6][R6.64], R3 ;  /* 0x0000000306007986 */ /* 0x000fe2000c101906 */
[----:B------:R-:W-:Y:S05]  /*1040*/  EXIT ;  /* 0x000000000000794d */ /* 0x000fea0003800000 */
.L_x_2:
[----:B------:R-:W-:-:S00]  /*1050*/  BRA `(.L_x_2) ;  /* 0xfffffffc00fc7947 */ /* 0x000fc0000383ffff */
[----:B------:R-:W-:-:S00]  /*1060*/  NOP ;  /* 0x0000000000007918 */ /* 0x000fc00000000000 */
        /* <DEDUP_REMOVED lines=9> */
.L_x_6:


//--------------------- .text._Z13updateE_2DmapPfS_S_S_S_S_S_S_S_S_S_S_S_S_S_fiii --------------------------
	.section	.text._Z13updateE_2DmapPfS_S_S_S_S_S_S_S_S_S_S_S_S_S_fiii,"ax",@progbits
	.align	128
        .global         _Z13updateE_2DmapPfS_S_S_S_S_S_S_S_S_S_S_S_S_S_fiii
        .type           _Z13updateE_2DmapPfS_S_S_S_S_S_S_S_S_S_S_S_S_S_fiii,@function
        .size           _Z13updateE_2DmapPfS_S_S_S_S_S_S_S_S_S_S_S_S_S_fiii,(.L_x_7 - _Z13updateE_2DmapPfS_S_S_S_S_S_S_S_S_S_S_S_S_S_fiii)
        .other          _Z13updateE_2DmapPfS_S_S_S_S_S_S_S_S_S_S_S_S_S_fiii,@"STO_CUDA_ENTRY STV_DEFAULT"
_Z13updateE_2DmapPfS_S_S_S_S_S_S_S_S_S_S_S_S_S_fiii:
.text._Z13updateE_2DmapPfS_S_S_S_S_S_S_S_S_S_S_S_S_S_fiii:
[----:B------:R-:W-:Y:S01]  /*0000*/  LDC R1, c[0x0][0x37c] ;  /* 0x0000df00ff017b82 */ /* 0x000fe20000000800 */
[----:B------:R-:W0:Y:S07]  /*0010*/  S2R R3, SR_TID.X ;  /* 0x0000000000037919 */ /* 0x000e2e0000002100 */
[----:B------:R-:W0:Y:S01]  /*0020*/  S2UR UR7, SR_CTAID.X ;  /* 0x00000000000779c3 */ /* 0x000e220000002500 */
[----:B------:R-:W1:Y:S01]  /*0030*/  LDCU UR8, c[0x0][0x3fc] ;  /* 0x00007f80ff0877ac */ /* 0x000e620008000800 */
[----:B------:R-:W2:Y:S06]  /*0040*/  S2R R9, SR_TID.Y ;  /* 0x0000000000097919 */ /* 0x000eac0000002200 */
[----:B------:R-:W0:Y:S01]  /*0050*/  LDC R2, c[0x0][0x360] ;  /* 0x0000d800ff027b82 */ /* 0x000e220000000800 */
[----:B------:R-:W3:Y:S07]  /*0060*/  LDCU UR5, c[0x0][0x364] ;  /* 0x00006c80ff0577ac */ /* 0x000eee0008000800 */
[----:B------:R-:W3:Y:S01]  /*0070*/  S2UR UR4, SR_CTAID.Y ;  /* 0x00000000000479c3 */ /* 0x000ee20000002600 */
[----:B-1----:R-:W-:-:S07]  /*0080*/  UIADD3 UR6, UPT, UPT, UR8, -0x1, URZ ;  /* 0xffffffff08067890 */ /* 0x002fce000fffe0ff */
[----:B------:R-:W1:Y:S01]  /*0090*/  LDC.64 R4, c[0x0][0x400] ;  /* 0x00010000ff047b82 */ /* 0x000e620000000a00 */
[----:B0-----:R-:W-:-:S05]  /*00a0*/  IMAD R2, R2, UR7, R3 ;  /* 0x0000000702027c24 */ /* 0x001fca000f8e0203 */
[----:B------:R-:W-:Y:S01]  /*00b0*/  ISETP.GE.AND P0, PT, R2, UR6, PT ;  /* 0x0000000602007c0c */ /* 0x000fe2000bf06270 */
[----:B---3--:R-:W-:-:S03]  /*00c0*/  UIMAD UR4, UR4, UR5, URZ ;  /* 0x00000005040472a4 */ /* 0x008fc6000f8e02ff */
[----:B------:R-:W-:-:S03]  /*00d0*/  ISETP.LT.OR P0, PT, R2, 0x1, P0 ;  /* 0x000000010200780c */ /* 0x000fc60000701670 */
[----:B--2---:R-:W-:Y:S02]  /*00e0*/  IADD3 R3, PT, PT, R9, UR4, RZ ;  /* 0x0000000409037c10 */ /* 0x004fe4000fffe0ff */
[----:B-1----:R-:W-:Y:S02]  /*00f0*/  IADD3 R0, PT, PT, R4, -0x1, RZ ;  /* 0xffffffff04007810 */ /* 0x002fe40007ffe0ff */
[----:B------:R-:W-:-:S04]  /*0100*/  ISETP.EQ.OR P0, PT, R3, RZ, P0 ;  /* 0x000000ff0300720c */ /* 0x000fc80000702670 */
[----:B------:R-:W-:-:S04]  /*0110*/  ISETP.GE.OR P0, PT, R3, R0, P0 ;  /* 0x000000000300720c */ /* 0x000fc80000706670 */
[----:B------:R-:W-:-:S13]  /*0120*/  ISETP.LT.OR P0, PT, R5, 0x3, P0 ;  /* 0x000000030500780c */ /* 0x000fda0000701670 */
[----:B------:R-:W-:Y:S05]  /*0130*/  @P0 EXIT ;  /* 0x000000000000094d */ /* 0x000fea0003800000 */
[----:B------:R-:W-:Y:S01]  /*0140*/  ISETP.NE.AND P0, PT, R5, 0x3, PT ;  /* 0x000000030500780c */ /* 0x000fe20003f05270 */
[----:B------:R-:W0:Y:S01]  /*0150*/  LDCU.64 UR6, c[0x0][0x358] ;  /* 0x00006b00ff0677ac */ /* 0x000e220008000a00 */
[----:B------:R-:W-:Y:S02]  /*0160*/  IMAD R0, R3, UR8, R2 ;  /* 0x0000000803007c24 */ /* 0x000fe4000f8e0202 */
[----:B------:R-:W-:Y:S01]  /*0170*/  IMAD R3, R4, UR8, RZ ;  /* 0x0000000804037c24 */ /* 0x000fe2000f8e02ff */
[----:B------:R-:W-:-:S08]  /*0180*/  UMOV UR5, 0x1 ;  /* 0x0000000100057882 */ /* 0x000fd00000000000 */
[----:B------:R-:W-:Y:S05]  /*0190*/  @!P0 BRA `(.L_x_3) ;  /* 0x0000000800588947 */ /* 0x000fea0003800000 */
[----:B------:R-:W-:Y:S01]  /*01a0*/  IADD3 R9, PT, PT, R4, UR4, R9 ;  /* 0x0000000404097c10 */ /* 0x000fe2000fffe009 */
[----:B------:R-:W1:Y:S01]  /*01b0*/  LDCU UR9, c[0x0][0x3f8] ;  /* 0x00007f00ff0977ac */ /* 0x000e620008000800 */
[----:B------:R-:W-:Y:S02]  /*01c0*/  LOP3.LUT R7, R5, 0x7ffffffe, RZ, 0xc0, !PT ;  /* 0x7ffffffe05077812 */ /* 0x000fe400078ec0ff */
[C---:B------:R-:W-:Y:S01]  /*01d0*/  IADD3 R11, PT, PT, R9.reuse, -0x1, RZ ;  /* 0xffffffff090b7810 */ /* 0x040fe20007ffe0ff */
[--C-:B------:R-:W-:Y:S01]  /*01e0*/  IMAD R6, R9, UR8, R2.reuse ;  /* 0x0000000809067c24 */ /* 0x100fe2000f8e0202 */
[----:B------:R-:W-:Y:S01]  /*01f0*/  MOV R4, R0 ;  /* 0x0000000000047202 */ /* 0x000fe20000000f00 */
[----:B------:R-:W-:Y:S01]  /*0200*/  UMOV UR5, 0x2 ;  /* 0x0000000200057882 */ /* 0x000fe20000000000 */
[----:B------:R-:W-:Y:S01]  /*0210*/  IADD3 R7, PT, PT, -R7, RZ, RZ ;  /* 0x000000ff07077210 */ /* 0x000fe20007ffe1ff */
[----:B------:R-:W-:-:S07]  /*0220*/  IMAD R2, R11, UR8, R2 ;  /* 0x000000080b027c24 */ /* 0x000fce000f8e0202 */
.L_x_4:
[----:B------:R-:W2:Y:S08]  /*0230*/  LDC.64 R32, c[0x0][0x3a8] ;  /* 0x0000ea00ff207b82 */ /* 0x000eb00000000a00 */
[----:B---3--:R-:W3:Y:S08]  /*0240*/  LDC.64 R14, c[0x0][0x3a0] ;  /* 0x0000e800ff0e7b82 */ /* 0x008ef00000000a00 */
[----:B------:R-:W4:Y:S01]  /*0250*/  LDC.64 R24, c[0x0][0x3e0] ;  /* 0x0000f800ff187b82 */ /* 0x000f220000000a00 */
[----:B--2---:R-:W-:-:S07]  /*0260*/  IMAD.WIDE R30, R2, 0x4, R32 ;  /* 0x00000004021e7825 */ /* 0x004fce00078e0220 */
[----:B------:R-:W2:Y:S01]  /*0270*/  LDC.64 R36, c[0x0][0x3b8] ;  /* 0x0000ee00ff247b82 */ /* 0x000ea20000000a00 */
[----:B------:R-:W-:Y:S01]  /*0280*/  IMAD.WIDE R32, R6, 0x4, R32 ;  /* 0x0000000406207825 */ /* 0x000fe200078e0220 */
[----:B0-----:R0:W5:Y:S03]  /*0290*/  LDG.E.CONSTANT R27, desc[UR6][R30.64] ;  /* 0x000000061e1b7981 */ /* 0x001166000c1e9900 */
[--C-:B---3--:R-:W-:Y:S01]  /*02a0*/  IMAD.WIDE R34, R4, 0x4, R14.reuse ;  /* 0x0000000404227825 */ /* 0x108fe200078e020e */
[----:B------:R-:W5:Y:S02]  /*02b0*/  LDG.E.CONSTANT R26, desc[UR6][R32.64] ;  /* 0x00000006201a7981 */ /* 0x000f64000c1e9900 */
[----:B------:R-:W3:Y:S01]  /*02c0*/  LDC.64 R16, c[0x0][0x3b0] ;  /* 0x0000ec00ff107b82 */ /* 0x000ee20000000a00 */
[C---:B------:R-:W-:Y:S01]  /*02d0*/  IMAD.WIDE R14, R6.reuse, 0x4, R14 ;  /* 0x00000004060e7825 */ /* 0x040fe200078e020e */
[----:B------:R-:W5:Y:S04]  /*02e0*/  LDG.E.CONSTANT R11, desc[UR6][R32.64+-0x4] ;  /* 0xfffffc06200b7981 */ /* 0x000f68000c1e9900 */
[----:B------:R-:W5:Y:S02]  /*02f0*/  LDG.E.CONSTANT R34, desc[UR6][R34.64] ;  /* 0x0000000622227981 */ /* 0x000f64000c1e9900 */
[----:B------:R-:W1:Y:S02]  /*0300*/  LDC.64 R12, c[0x0][0x380] ;  /* 0x0000e000ff0c7b82 */ /* 0x000e640000000a00 */
[----:B------:R-:W5:Y:S01]  /*0310*/  LDG.E.CONSTANT R9, desc[UR6][R14.64] ;  /* 0x000000060e097981 */ /* 0x000f62000c1e9900 */
[----:B----4-:R-:W-:-:S04]  /*0320*/  IMAD.WIDE R24, R6, 0x4, R24 ;  /* 0x0000000406187825 */ /* 0x010fc800078e0218 */
[C---:B--2---:R-:W-:Y:S01]  /*0330*/  IMAD.WIDE R36, R6.reuse, 0x4, R36 ;  /* 0x0000000406247825 */ /* 0x044fe200078e0224 */
[----:B------:R-:W2:Y:S01]  /*0340*/  LDG.E.CONSTANT R29, desc[UR6][R24.64] ;  /* 0x00000006181d7981 */ /* 0x000ea2000c1e9900 */
[----:B------:R-:W4:Y:S02]  /*0350*/  LDC.64 R20, c[0x0][0x398] ;  /* 0x0000e600ff147b82 */ /* 0x000f240000000a00 */
[C---:B0-----:R-:W-:Y:S01]  /*0360*/  IMAD.WIDE R30, R3.reuse, 0x4, R30 ;  /* 0x00000004031e7825 */ /* 0x041fe200078e021e */
[----:B------:R-:W2:Y:S03]  /*0370*/  LDG.E.CONSTANT R28, desc[UR6][R36.64] ;  /* 0x00000006241c7981 */ /* 0x000ea6000c1e9900 */
[C---:B---3--:R-:W-:Y:S01]  /*0380*/  IMAD.WIDE R16, R6.reuse, 0x4, R16 ;  /* 0x0000000406107825 */ /* 0x048fe200078e0210 */
[----:B------:R-:W3:Y:S03]  /*0390*/  LDG.E.CONSTANT R8, desc[UR6][R30.64] ;  /* 0x000000061e087981 */ /* 0x000ee6000c1e9900 */
[----:B------:R-:W-:Y:S01]  /*03a0*/  IMAD.WIDE R18, R3, 0x4, R32 ;  /* 0x0000000403127825 */ /* 0x000fe200078e0220 */
[----:B------:R-:W3:Y:S03]  /*03b0*/  LDG.E.CONSTANT R35, desc[UR6][R16.64] ;  /* 0x0000000610237981 */ /* 0x000ee6000c1e9900 */
[----:B-1----:R-:W-:Y:S01]  /*03c0*/  IMAD.WIDE R12, R6, 0x4, R12 ;  /* 0x00000004060c7825 */ /* 0x002fe200078e020c */
[----:B------:R-:W3:Y:S04]  /*03d0*/  LDG.E.CONSTANT R23, desc[UR6][R18.64] ;  /* 0x0000000612177981 */ /* 0x000ee8000c1e9900 */
[----:B------:R-:W3:Y:S04]  /*03e0*/  LDG.E R22, desc[UR6][R12.64] ;  /* 0x000000060c167981 */ /* 0x000ee8000c1e1900 */
[----:B------:R4:W3:Y:S04]  /*03f0*/  LDG.E.CONSTANT R10, desc[UR6][R18.64+-0x4] ;  /* 0xfffffc06120a7981 */ /* 0x0008e8000c1e9900 */
[----:B------:R0:W3:Y:S01]  /*0400*/  LDG.E.CONSTANT R30, desc[UR6][R14.64+-0x4] ;  /* 0xfffffc060e1e7981 */ /* 0x0000e2000c1e9900 */
[----:B----4-:R-:W-:-:S04]  /*0410*/  IMAD.WIDE R18, R4, 0x4, R20 ;  /* 0x0000000404127825 */ /* 0x010fc800078e0214 */
[----:B------:R-:W-:-:S04]  /*0420*/  IMAD.WIDE R32, R6, 0x4, R20 ;  /* 0x0000000406207825 */ /* 0x000fc800078e0214 */
[----:B------:R-:W-:-:S04]  /*0430*/  IMAD.WIDE R20, R2, 0x4, R20 ;  /* 0x0000000402147825 */ /* 0x000fc800078e0214 */
[----:B0-----:R-:W-:-:S04]  /*0440*/  IMAD.WIDE R14, R3, 0x4, R14 ;  /* 0x00000004030e7825 */ /* 0x001fc800078e020e */
[----:B-----5:R-:W-:Y:S01]  /*0450*/  FADD R27, R26, -R27 ;  /* 0x8000001b1a1b7221 */ /* 0x020fe20000000000 */
[----:B------:R-:W-:-:S04]  /*0460*/  FADD R34, R9, -R34 ;  /* 0x8000002209227221 */ /* 0x000fc80000000000 */
[----:B------:R-:W-:Y:S02]  /*0470*/  FADD R34, R27, -R34 ;  /* 0x800000221b227221 */ /* 0x000fe40000000000 */
[----:B------:R0:W4:Y:S02]  /*0480*/  LDG.E.CONSTANT R27, desc[UR6][R18.64] ;  /* 0x00000006121b7981 */ /* 0x000124000c1e9900 */
[----:B0-----:R-:W0:Y:S01]  /*0490*/  LDC.64 R18, c[0x0][0x3e8] ;  /* 0x0000fa00ff127b82 */ /* 0x001e220000000a00 */
[----:B--2---:R-:W-:Y:S02]  /*04a0*/  FFMA R29, -R29, UR9, R34 ;  /* 0x000000091d1d7c23 */ /* 0x004fe40008000122 */
[----:B------:R1:W4:Y:S01]  /*04b0*/  LDG.E.CONSTANT R34, desc[UR6][R32.64] ;  /* 0x0000000620227981 */ /* 0x000322000c1e9900 */
[----:B------:R-:W-:Y:S01]  /*04c0*/  FADD R26, R26, -R11 ;  /* 0x8000000b1a1a7221 */ /* 0x000fe20000000000 */
[----:B------:R-:W-:Y:S01]  /*04d0*/  FMUL R29, R28, R29 ;  /* 0x0000001d1c1d7220 */ /* 0x000fe20000400000 */
[----:B---3--:R-:W-:Y:S01]  /*04e0*/  FADD R8, R23, -R8 ;  /* 0x8000000817087221 */ /* 0x008fe20000000000 */
[----:B------:R-:W2:Y:S01]  /*04f0*/  LDG.E.CONSTANT R28, desc[UR6][R14.64] ;  /* 0x000000060e1c7981 */ /* 0x000ea2000c1e9900 */
[----:B-1----:R-:W-:-:S04]  /*0500*/  IMAD.WIDE R32, R3, 0x4, R32 ;  /* 0x0000000403207825 */ /* 0x002fc800078e0220 */
[----:B------:R-:W-:Y:S01]  /*0510*/  FFMA R35, R35, R22, R29 ;  /* 0x0000001623237223 */ /* 0x000fe2000000001d */
[----:B------:R-:W-:Y:S02]  /*0520*/  FADD R10, R23, -R10 ;  /* 0x8000000a170a7221 */ /* 0x000fe40000000000 */
[----:B------:R-:W1:Y:S01]  /*0530*/  LDC.64 R22, c[0x0][0x3c8] ;  /* 0x0000f200ff167b82 */ /* 0x000e620000000a00 */
[----:B------:R-:W3:Y:S01]  /*0540*/  LDG.E.CONSTANT R11, desc[UR6][R32.64] ;  /* 0x00000006200b7981 */ /* 0x000ee2000c1e9900 */
[----:B------:R-:W-:-:S04]  /*0550*/  IMAD.WIDE R24, R3, 0x4, R24 ;  /* 0x0000000403187825 */ /* 0x000fc800078e0218 */
[----:B------:R-:W-:Y:S01]  /*0560*/  FADD R31, R9, -R30 ;  /* 0x8000001e091f7221 */ /* 0x000fe20000000000 */
[----:B------:R-:W5:Y:S01]  /*0570*/  LDG.E.CONSTANT R15, desc[UR6][R14.64+-0x4] ;  /* 0xfffffc060e0f7981 */ /* 0x000f62000c1e9900 */
[----:B0-----:R-:W-:-:S03]  /*0580*/  IMAD.WIDE R18, R6, 0x4, R18 ;  /* 0x0000000406127825 */ /* 0x001fc600078e0212 */
[----:B------:R0:W5:Y:S04]  /*0590*/  LDG.E.CONSTANT R30, desc[UR6][R24.64] ;  /* 0x00000006181e7981 */ /* 0x000168000c1e9900 */
[----:B------:R-:W2:Y:S04]  /*05a0*/  LDG.E.CONSTANT R29, desc[UR6][R18.64] ;  /* 0x00000006121d7981 */ /* 0x000ea8000c1e9900 */
[----:B------:R-:W5:Y:S01]  /*05b0*/  LDG.E.CONSTANT R33, desc[UR6][R20.64] ;  /* 0x0000000614217981 */ /* 0x000f62000c1e9900 */
[----:B0-----:R-:W0:Y:S01]  /*05c0*/  LDC.64 R24, c[0x0][0x388] ;  /* 0x0000e200ff187b82 */ /* 0x001e220000000a00 */
[----:B-1----:R-:W-:-:S05]  /*05d0*/  IMAD.WIDE R22, R6, 0x4, R22 ;  /* 0x0000000406167825 */ /* 0x002fca00078e0216 */
[----:B------:R-:W5:Y:S04]  /*05e0*/  LDG.E.CONSTANT R32, desc[UR6][R22.64] ;  /* 0x0000000616207981 */ /* 0x000f68000c1e9900 */
[----:B------:R1:W-:Y:S01]  /*05f0*/  STG.E desc[UR6][R12.64], R35 ;  /* 0x000000230c007986 */ /* 0x0003e2000c101906 */
[----:B0-----:R-:W-:-:S04]  /*0600*/  IMAD.WIDE R24, R6, 0x4, R24 ;  /* 0x0000000406187825 */ /* 0x001fc800078e0218 */
[----:B------:R-:W-:-:S04]  /*0610*/  IMAD.WIDE R36, R3, 0x4, R36 ;  /* 0x0000000403247825 */ /* 0x000fc800078e0224 */
[----:B----4-:R-:W-:-:S04]  /*0620*/  FADD R27, R34, -R27 ;  /* 0x8000001b221b7221 */ /* 0x010fc80000000000 */
[----:B------:R-:W-:Y:S01]  /*0630*/  FADD R26, R27, -R26 ;  /* 0x8000001a1b1a7221 */ /* 0x000fe20000000000 */
[----:B---3--:R-:W-:-:S04]  /*0640*/  FADD R27, -R34, R11 ;  /* 0x0000000b221b7221 */ /* 0x008fc80000000100 */
[----:B------:R-:W-:Y:S01]  /*0650*/  FADD R10, R27, -R10 ;  /* 0x8000000a1b0a7221 */ /* 0x000fe20000000000 */
[----:B--2---:R-:W-:Y:S02]  /*0660*/  FFMA R29, -R29, UR9, R26 ;  /* 0x000000091d1d7c23 */ /* 0x004fe4000800011a */
[----:B------:R-:W0:Y:S01]  /*0670*/  LDC.64 R26, c[0x0][0x3c0] ;  /* 0x0000f000ff1a7b82 */ /* 0x000e220000000a00 */
[----:B-----5:R-:W-:Y:S01]  /*0680*/  FADD R33, R34, -R33 ;  /* 0x8000002122217221 */ /* 0x020fe20000000000 */
[----:B------:R-:W-:Y:S02]  /*0690*/  FMUL R34, R32, R29 ;  /* 0x0000001d20227220 */ /* 0x000fe40000400000 */
[----:B------:R-:W2:Y:S01]  /*06a0*/  LDG.E R32, desc[UR6][R24.64] ;  /* 0x0000000618207981 */ /* 0x000ea2000c1e1900 */
[----:B0-----:R-:W-:-:S05]  /*06b0*/  IMAD.WIDE R26, R6, 0x4, R26 ;  /* 0x00000004061a7825 */ /* 0x001fca00078e021a */
[----:B------:R-:W2:Y:S01]  /*06c0*/  LDG.E.CONSTANT R29, desc[UR6][R26.64] ;  /* 0x000000061a1d7981 */ /* 0x000ea2000c1e9900 */
[----:B------:R-:W-:-:S04]  /*06d0*/  FADD R9, -R9, R28 ;  /* 0x0000001c09097221 */ /* 0x000fc80000000100 */
[----:B------:R-:W-:Y:S02]  /*06e0*/  FADD R9, R8, -R9 ;  /* 0x8000000908097221 */ /* 0x000fe40000000000 */
[----:B------:R0:W3:Y:S02]  /*06f0*/  LDG.E.CONSTANT R8, desc[UR6][R36.64] ;  /* 0x0000000624087981 */ /* 0x0000e4000c1e9900 */
[----:B------:R-:W-:Y:S01]  /*0700*/  FFMA R9, -R30, UR9, R9 ;  /* 0x000000091e097c23 */ /* 0x000fe20008000109 */
[----:B0-----:R-:W-:-:S04]  /*0710*/  IMAD.WIDE R36, R3, 0x4, R16 ;  /* 0x0000000403247825 */ /* 0x001fc800078e0210 */
[----:B------:R-:W-:Y:S01]  /*0720*/  IMAD.WIDE R18, R3, 0x4, R18 ;  /* 0x0000000403127825 */ /* 0x000fe200078e0212 */
[----:B------:R0:W4:Y:S02]  /*0730*/  LDG.E.CONSTANT R16, desc[UR6][R36.64] ;  /* 0x0000000624107981 */ /* 0x000124000c1e9900 */
[----:B0-----:R-:W0:Y:S01]  /*0740*/  LDC.64 R36, c[0x0][0x390] ;  /* 0x0000e400ff247b82 */ /* 0x001e220000000a00 */
[----:B--2---:R-:W-:-:S07]  /*0750*/  FFMA R29, R29, R32, R34 ;  /* 0x000000201d1d7223 */ /* 0x004fce0000000022 */
[----:B-1----:R-:W1:Y:S01]  /*0760*/  LDC.64 R34, c[0x0][0x3f0] ;  /* 0x0000fc00ff227b82 */ /* 0x002e620000000a00 */
[----:B------:R-:W-:-:S07]  /*0770*/  FADD R32, R31, -R33 ;  /* 0x800000211f207221 */ /* 0x000fce0000000000 */
[----:B------:R-:W2:Y:S01]  /*0780*/  LDC.64 R30, c[0x0][0x3d8] ;  /* 0x0000f600ff1e7b82 */ /* 0x000ea20000000a00 */
[----:B---3--:R-:W-:Y:S01]  /*0790*/  FMUL R33, R8, R9 ;  /* 0x0000000908217220 */ /* 0x008fe20000400000 */
[C---:B-1----:R-:W-:Y:S02]  /*07a0*/  IMAD.WIDE R8, R6.reuse, 0x4, R34 ;  /* 0x0000000406087825 */ /* 0x042fe400078e0222 */
[----:B------:R1:W3:Y:S04]  /*07b0*/  LDG.E.CONSTANT R35, desc[UR6][R18.64] ;  /* 0x0000000612237981 */ /* 0x0002e8000c1e9900 */
[----:B------:R-:W5:Y:S01]  /*07c0*/  LDG.E.CONSTANT R17, desc[UR6][R8.64] ;  /* 0x0000000608117981 */ /* 0x000f62000c1e9900 */
[C---:B--2---:R-:W-:Y:S01]  /*07d0*/  IMAD.WIDE R30, R6.reuse, 0x4, R30 ;  /* 0x00000004061e7825 */ /* 0x044fe200078e021e */
[----:B-1----:R-:W1:Y:S04]  /*07e0*/  LDC.64 R18, c[0x0][0x3d0] ;  /* 0x0000f400ff127b82 */ /* 0x002e680000000a00 */
[----:B------:R-:W2:Y:S01]  /*07f0*/  LDG.E.CONSTANT R34, desc[UR6][R30.64] ;  /* 0x000000061e227981 */ /* 0x000ea2000c1e9900 */
[----:B0-----:R-:W-:-:S03]  /*0800*/  IMAD.WIDE R36, R6, 0x4, R36 ;  /* 0x0000000406247825 */ /* 0x001fc600078e0224 */
[----:B------:R0:W-:Y:S01]  /*0810*/  STG.E desc[UR6][R24.64], R29 ;  /* 0x0000001d18007986 */ /* 0x0001e2000c101906 */
[----:B-1----:R-:W-:-:S04]  /*0820*/  IMAD.WIDE R18, R6, 0x4, R18 ;  /* 0x0000000406127825 */ /* 0x002fc800078e0212 */
[----:B-----5:R-:W-:Y:S02]  /*0830*/  FFMA R17, -R17, UR9, R32 ;  /* 0x0000000911117c23 */ /* 0x020fe40008000120 */
[----:B------:R-:W5:Y:S02]  /*0840*/  LDG.E R32, desc[UR6][R36.64] ;  /* 0x0000000624207981 */ /* 0x000f64000c1e1900 */
[----:B--2---:R-:W-:Y:S02]  /*0850*/  FMUL R34, R34, R17 ;  /* 0x0000001122227220 */ /* 0x004fe40000400000 */
[----:B------:R-:W5:Y:S01]  /*0860*/  LDG.E.CONSTANT R17, desc[UR6][R18.64] ;  /* 0x0000000612117981 */ /* 0x000f62000c1e9900 */
[----:B------:R-:W-:-:S04]  /*0870*/  IMAD.WIDE R22, R3, 0x4, R22 ;  /* 0x0000000403167825 */ /* 0x000fc800078e0216 */
[----:B------:R-:W-:Y:S02]  /*0880*/  IMAD.WIDE R12, R3, 0x4, R12 ;  /* 0x00000004030c7825 */ /* 0x000fe400078e020c */
[----:B------:R5:W2:Y:S02]  /*0890*/  LDG.E.CONSTANT R22, desc[UR6][R22.64] ;  /* 0x0000000616167981 */ /* 0x000aa4000c1e9900 */
[----:B-----5:R-:W-:-:S05]  /*08a0*/  FFMA R23, R17, R32, R34 ;  /* 0x0000002011177223 */ /* 0x020fca0000000022 */
[----:B------:R1:W-:Y:S04]  /*08b0*/  STG.E desc[UR6][R36.64], R23 ;  /* 0x0000001724007986 */ /* 0x0003e8000c101906 */
[----:B------:R-:W4:Y:S01]  /*08c0*/  LDG.E R17, desc[UR6][R12.64] ;  /* 0x000000060c117981 */ /* 0x000f22000c1e1900 */
[----:B------:R-:W-:-:S04]  /*08d0*/  IMAD.WIDE R26, R3, 0x4, R26 ;  /* 0x00000004031a7825 */ /* 0x000fc800078e021a */
[C---:B0-----:R-:W-:Y:S02]  /*08e0*/  IMAD.WIDE R24, R3.reuse, 0x4, R24 ;  /* 0x0000000403187825 */ /* 0x041fe400078e0218 */
[----:B------:R-:W5:Y:S02]  /*08f0*/  LDG.E.CONSTANT R26, desc[UR6][R26.64] ;  /* 0x000000061a1a7981 */ /* 0x000f64000c1e9900 */
[----:B------:R-:W-:-:S04]  /*0900*/  IMAD.WIDE R20, R3, 0x4, R20 ;  /* 0x0000000403147825 */ /* 0x000fc800078e0214 */
[----:B---3--:R-:W-:Y:S01]  /*0910*/  FFMA R35, -R35, UR9, R10 ;  /* 0x0000000923237c23 */ /* 0x008fe2000800010a */
[C---:B------:R-:W-:Y:S01]  /*0920*/  IMAD.WIDE R8, R3.reuse, 0x4, R8 ;  /* 0x0000000403087825 */ /* 0x040fe200078e0208 */
[----:B------:R-:W3:Y:S03]  /*0930*/  LDG.E.CONSTANT R20, desc[UR6][R20.64] ;  /* 0x0000000614147981 */ /* 0x000ee6000c1e9900 */
[----:B----4-:R-:W-:Y:S01]  /*0940*/  FFMA R33, R16, R17, R33 ;  /* 0x0000001110217223 */ /* 0x010fe20000000021 */
[----:B--2---:R-:W-:Y:S01]  /*0950*/  FMUL R35, R22, R35 ;  /* 0x0000002316237220 */ /* 0x004fe20000400000 */
[C---:B------:R-:W-:Y:S01]  /*0960*/  IMAD.WIDE R30, R3.reuse, 0x4, R30 ;  /* 0x00000004031e7825 */ /* 0x040fe200078e021e */
[----:B------:R-:W2:Y:S04]  /*0970*/  LDG.E.CONSTANT R8, desc[UR6][R8.64] ;  /* 0x0000000608087981 */ /* 0x000ea8000c1e9900 */
[----:B------:R0:W-:Y:S04]  /*0980*/  STG.E desc[UR6][R12.64], R33 ;  /* 0x000000210c007986 */ /* 0x0001e8000c101906 */
[----:B------:R-:W5:Y:S01]  /*0990*/  LDG.E R17, desc[UR6][R24.64] ;  /* 0x0000000618117981 */ /* 0x000f62000c1e1900 */
[----:B------:R-:W-:-:S03]  /*09a0*/  IMAD.WIDE R18, R3, 0x4, R18 ;  /* 0x0000000403127825 */ /* 0x000fc600078e0212 */
[----:B------:R-:W4:Y:S01]  /*09b0*/  LDG.E.CONSTANT R30, desc[UR6][R30.64] ;  /* 0x000000061e1e7981 */ /* 0x000f22000c1e9900 */
[----:B-1----:R-:W-:-:S03]  /*09c0*/  IMAD.WIDE R36, R3, 0x4, R36 ;  /* 0x0000000403247825 */ /* 0x002fc600078e0224 */
[----:B------:R-:W4:Y:S01]  /*09d0*/  LDG.E.CONSTANT R18, desc[UR6][R18.64] ;  /* 0x0000000612127981 */ /* 0x000f22000c1e9900 */
[----:B------:R-:W-:Y:S01]  /*09e0*/  FADD R15, R28, -R15 ;  /* 0x8000000f1c0f7221 */ /* 0x000fe20000000000 */
[----:B---3--:R-:W-:Y:S01]  /*09f0*/  FADD R20, R11, -R20 ;  /* 0x800000140b147221 */ /* 0x008fe20000000000 */
[----:B-----5:R-:W-:-:S05]  /*0a00*/  FFMA R17, R26, R17, R35 ;  /* 0x000000111a117223 */ /* 0x020fca0000000023 */
[----:B------:R3:W-:Y:S04]  /*0a10*/  STG.E desc[UR6][R24.64], R17 ;  /* 0x0000001118007986 */ /* 0x0007e8000c101906 */
[----:B0-----:R-:W5:Y:S01]  /*0a20*/  LDG.E R13, desc[UR6][R36.64] ;  /* 0x00000006240d7981 */ /* 0x001f62000c1e1900 */
[----:B------:R-:W-:Y:S01]  /*0a30*/  FADD R15, R15, -R20 ;  /* 0x800000140f0f7221 */ /* 0x000fe20000000000 */
[----:B------:R-:W-:-:S03]  /*0a40*/  IADD3 R7, PT, PT, R7, 0x2, RZ ;  /* 0x0000000207077810 */ /* 0x000fc60007ffe0ff */
[----:B--2---:R-:W-:Y:S01]  /*0a50*/  FFMA R15, -R8, UR9, R15 ;  /* 0x00000009080f7c23 */ /* 0x004fe2000800010f */
[----:B------:R-:W-:-:S03]  /*0a60*/  ISETP.NE.AND P0, PT, R7, -0x2, PT ;  /* 0xfffffffe0700780c */ /* 0x000fc60003f05270 */
[----:B----4-:R-:W-:Y:S01]  /*0a70*/  FMUL R15, R30, R15 ;  /* 0x0000000f1e0f7220 */ /* 0x010fe20000400000 */
[----:B------:R-:W-:Y:S01]  /*0a80*/  UIADD3 UR5, UPT, UPT, UR5, 0x2, URZ ;  /* 0x0000000205057890 */ /* 0x000fe2000fffe0ff */
[C---:B------:R-:W-:Y:S02]  /*0a90*/  LEA R2, R3.reuse, R2, 0x1 ;  /* 0x0000000203027211 */ /* 0x040fe400078e08ff */
[C---:B------:R-:W-:Y:S02]  /*0aa0*/  LEA R4, R3.reuse, R4, 0x1 ;  /* 0x0000000403047211 */ /* 0x040fe400078e08ff */
[----:B------:R-:W-:Y:S01]  /*0ab0*/  LEA R6, R3, R6, 0x1 ;  /* 0x0000000603067211 */ /* 0x000fe200078e08ff */
[----:B-----5:R-:W-:-:S05]  /*0ac0*/  FFMA R13, R18, R13, R15 ;  /* 0x0000000d120d7223 */ /* 0x020fca000000000f */
[----:B------:R3:W-:Y:S01]  /*0ad0*/  STG.E desc[UR6][R36.64], R13 ;  /* 0x0000000d24007986 */ /* 0x0007e2000c101906 */
[----:B------:R-:W-:Y:S05]  /*0ae0*/  @P0 BRA `(.L_x_4) ;  /* 0xfffffff400d00947 */ /* 0x000fea000383ffff */
[----:B------:R-:W-:-:S12]  /*0af0*/  UIADD3 UR5, UPT, UPT, UR5, -0x1, URZ ;  /* 0xffffffff05057890 */ /* 0x000fd8000fffe0ff */
.L_x_3:
[----:B------:R-:W-:-:S04]  /*0b00*/  LOP3.LUT R5, R5, 0x1, RZ, 0xc0, !PT ;  /* 0x0000000105057812 */ /* 0x000fc800078ec0ff */
[----:B------:R-:W-:-:S13]  /*0b10*/  ISETP.NE.U32.AND P0, PT, R5, 0x1, PT ;  /* 0x000000010500780c */ /* 0x000fda0003f05070 */
[----:B0-----:R-:W-:Y:S05]  /*0b20*/  @P0 EXIT ;  /* 0x000000000000094d */ /* 0x001fea0003800000 */
[----:B------:R-:W0:Y:S01]  /*0b30*/  LDC.64 R20, c[0x0][0x3a8] ;  /* 0x0000ea00ff147b82 */ /* 0x000e220000000a00 */
[----:B------:R-:W-:Y:S01]  /*0b40*/  IMAD R23, R3, UR5, R0 ;  /* 0x0000000503177c24 */ /* 0x000fe2000f8e0200 */
[----:B------:R-:W1:Y:S04]  /*0b50*/  LDCU UR4, c[0x0][0x3f8] ;  /* 0x00007f00ff0477ac */ /* 0x000e680008000800 */
[----:B---3--:R-:W-:Y:S02]  /*0b60*/  IADD3 R25, PT, PT, R23, -UR8, RZ ;  /* 0x8000000817197c10 */ /* 0x008fe4000fffe0ff */
[----:B------:R-:W2:Y:S01]  /*0b70*/  LDC.64 R18, c[0x0][0x3a0] ;  /* 0x0000e800ff127b82 */ /* 0x000ea20000000a00 */
[----:B------:R-:W-:-:S07]  /*0b80*/  IADD3 R17, PT, PT, -R3, R23, RZ ;  /* 0x0000001703117210 */ /* 0x000fce0007ffe1ff */
[----:B------:R-:W3:Y:S08]  /*0b90*/  LDC.64 R8, c[0x0][0x3e0] ;  /* 0x0000f800ff087b82 */ /* 0x000ef00000000a00 */
[----:B------:R-:W4:Y:S01]  /*0ba0*/  LDC.64 R10, c[0x0][0x3b8] ;  /* 0x0000ee00ff0a7b82 */ /* 0x000f220000000a00 */
[----:B0-----:R-:W-:-:S04]  /*0bb0*/  IMAD.WIDE R12, R25, 0x4, R20 ;  /* 0x00000004190c7825 */ /* 0x001fc800078e0214 */
[----:B------:R-:W-:-:S03]  /*0bc0*/  IMAD.WIDE R20, R23, 0x4, R20 ;  /* 0x0000000417147825 */ /* 0x000fc600078e0214 */
[----:B------:R-:W0:Y:S01]  /*0bd0*/  LDC.64 R6, c[0x0][0x3b0] ;  /* 0x0000ec00ff067b82 */ /* 0x000e220000000a00 */
[--C-:B--2---:R-:W-:Y:S01]  /*0be0*/  IMAD.WIDE R14, R17, 0x4, R18.reuse ;  /* 0x00000004110e7825 */ /* 0x104fe200078e0212 */
[----:B------:R-:W2:Y:S03]  /*0bf0*/  LDG.E.CONSTANT R0, desc[UR6][R20.64] ;  /* 0x0000000614007981 */ /* 0x000ea6000c1e9900 */
[C---:B------:R-:W-:Y:S01]  /*0c00*/  IMAD.WIDE R2, R23.reuse, 0x4, R18 ;  /* 0x0000000417027825 */ /* 0x040fe200078e0212 */
[----:B------:R-:W5:Y:S02]  /*0c10*/  LDG.E.CONSTANT R29, desc[UR6][R14.64] ;  /* 0x000000060e1d7981 */ /* 0x000f64000c1e9900 */
[----:B------:R-:W1:Y:S02]  /*0c20*/  LDC.64 R4, c[0x0][0x380] ;  /* 0x0000e000ff047b82 */ /* 0x000e640000000a00 */
[----:B------:R1:W2:Y:S01]  /*0c30*/  LDG.E.CONSTANT R19, desc[UR6][R12.64] ;  /* 0x000000060c137981 */ /* 0x0002a2000c1e9900 */
[----:B---3--:R-:W-:-:S03]  /*0c40*/  IMAD.WIDE R34, R23, 0x4, R8 ;  /* 0x0000000417227825 */ /* 0x008fc600078e0208 */
[----:B------:R-:W5:Y:S01]  /*0c50*/  LDG.E.CONSTANT R22, desc[UR6][R2.64] ;  /* 0x0000000602167981 */ /* 0x000f62000c1e9900 */
[C---:B----4-:R-:W-:Y:S01]  /*0c60*/  IMAD.WIDE R32, R23.reuse, 0x4, R10 ;  /* 0x0000000417207825 */ /* 0x050fe200078e020a */
[----:B------:R-:W3:Y:S02]  /*0c70*/  LDC.64 R8, c[0x0][0x3e8] ;  /* 0x0000fa00ff087b82 */ /* 0x000ee40000000a00 */
[----:B------:R-:W4:Y:S04]  /*0c80*/  LDG.E.CONSTANT R24, desc[UR6][R34.64] ;  /* 0x0000000622187981 */ /* 0x000f28000c1e9900 */
[----:B------:R-:W4:Y:S01]  /*0c90*/  LDG.E.CONSTANT R28, desc[UR6][R32.64] ;  /* 0x00000006201c7981 */ /* 0x000f22000c1e9900 */
[C---:B0-----:R-:W-:Y:S01]  /*0ca0*/  IMAD.WIDE R30, R23.reuse, 0x4, R6 ;  /* 0x00000004171e7825 */ /* 0x041fe200078e0206 */
[----:B------:R-:W0:Y:S02]  /*0cb0*/  LDC.64 R10, c[0x0][0x3c8] ;  /* 0x0000f200ff0a7b82 */ /* 0x000e240000000a00 */
[----:B------:R-:W4:Y:S04]  /*0cc0*/  LDG.E.CONSTANT R21, desc[UR6][R20.64+-0x4] ;  /* 0xfffffc0614157981 */ /* 0x000f28000c1e9900 */
[----:B------:R0:W4:Y:S01]  /*0cd0*/  LDG.E.CONSTANT R26, desc[UR6][R30.64] ;  /* 0x000000061e1a7981 */ /* 0x000122000c1e9900 */
[----:B-1----:R-:W-:Y:S01]  /*0ce0*/  IMAD.WIDE R4, R23, 0x4, R4 ;  /* 0x0000000417047825 */ /* 0x002fe200078e0204 */
[----:B------:R-:W1:Y:S04]  /*0cf0*/  LDC.64 R6, c[0x0][0x398] ;  /* 0x0000e600ff067b82 */ /* 0x000e680000000a00 */
[----:B------:R-:W4:Y:S04]  /*0d00*/  LDG.E R27, desc[UR6][R4.64] ;  /* 0x00000006041b7981 */ /* 0x000f28000c1e1900 */
[----:B------:R-:W0:Y:S08]  /*0d10*/  LDC.64 R12, c[0x0][0x3c0] ;  /* 0x0000f000ff0c7b82 */ /* 0x000e300000000a00 */
[----:B------:R-:W0:Y:S01]  /*0d20*/  LDC.64 R14, c[0x0][0x388] ;  /* 0x0000e200ff0e7b82 */ /* 0x000e220000000a00 */
[----:B-1----:R-:W-:-:S06]  /*0d30*/  IMAD.WIDE R16, R17, 0x4, R6 ;  /* 0x0000000411107825 */ /* 0x002fcc00078e0206 */
[----:B------:R-:W4:Y:S01]  /*0d40*/  LDG.E.CONSTANT R17, desc[UR6][R16.64] ;  /* 0x0000000610117981 */ /* 0x000f22000c1e9900 */
[----:B---3--:R-:W-:-:S04]  /*0d50*/  IMAD.WIDE R8, R23, 0x4, R8 ;  /* 0x0000000417087825 */ /* 0x008fc800078e0208 */
[----:B0-----:R-:W-:-:S04]  /*0d60*/  IMAD.WIDE R10, R23, 0x4, R10 ;  /* 0x00000004170a7825 */ /* 0x001fc800078e020a */
[C---:B------:R-:W-:Y:S02]  /*0d70*/  IMAD.WIDE R30, R23.reuse, 0x4, R12 ;  /* 0x00000004171e7825 */ /* 0x040fe400078e020c */
[----:B------:R-:W3:Y:S01]  /*0d80*/  LDG.E.CONSTANT R10, desc[UR6][R10.64] ;  /* 0x000000060a0a7981 */ /* 0x000ee2000c1e9900 */
[----:B------:R-:W0:Y:S01]  /*0d90*/  LDC.64 R12, c[0x0][0x3d0] ;  /* 0x0000f400ff0c7b82 */ /* 0x000e220000000a00 */
[C---:B------:R-:W-:Y:S02]  /*0da0*/  IMAD.WIDE R14, R23.reuse, 0x4, R14 ;  /* 0x00000004170e7825 */ /* 0x040fe400078e020e */
[----:B------:R-:W3:Y:S02]  /*0db0*/  LDG.E.CONSTANT R16, desc[UR6][R30.64] ;  /* 0x000000061e107981 */ /* 0x000ee4000c1e9900 */
[----:B--2---:R-:W-:Y:S01]  /*0dc0*/  FADD R34, R0, -R19 ;  /* 0x8000001300227221 */ /* 0x004fe20000000000 */
[----:B------:R-:W-:-:S04]  /*0dd0*/  IMAD.WIDE R18, R23, 0x4, R6 ;  /* 0x0000000417127825 */ /* 0x000fc800078e0206 */
[----:B-----5:R-:W-:Y:S02]  /*0de0*/  FADD R29, R22, -R29 ;  /* 0x8000001d161d7221 */ /* 0x020fe40000000000 */
[----:B------:R-:W2:Y:S02]  /*0df0*/  LDG.E.CONSTANT R18, desc[UR6][R18.64] ;  /* 0x0000000612127981 */ /* 0x000ea4000c1e9900 */
[----:B------:R-:W-:-:S04]  /*0e00*/  FADD R29, R34, -R29 ;  /* 0x8000001d221d7221 */ /* 0x000fc80000000000 */
[----:B----4-:R-:W-:Y:S02]  /*0e10*/  FFMA R29, -R24, UR4, R29 ;  /* 0x00000004181d7c23 */ /* 0x010fe4000800011d */
[----:B------:R1:W4:Y:S02]  /*0e20*/  LDG.E.CONSTANT R24, desc[UR6][R8.64] ;  /* 0x0000000608187981 */ /* 0x000324000c1e9900 */
[----:B------:R-:W-:Y:S01]  /*0e30*/  FMUL R29, R28, R29 ;  /* 0x0000001d1c1d7220 */ /* 0x000fe20000400000 */
[----:B------:R-:W-:Y:S01]  /*0e40*/  FADD R0, R0, -R21 ;  /* 0x8000001500007221 */ /* 0x000fe20000000000 */
[----:B-1----:R-:W1:Y:S02]  /*0e50*/  LDC.64 R8, c[0x0][0x390] ;  /* 0x0000e400ff087b82 */ /* 0x002e640000000a00 */
[----:B------:R-:W-:-:S05]  /*0e60*/  FFMA R33, R26, R27, R29 ;  /* 0x0000001b1a217223 */ /* 0x000fca000000001d */
[----:B------:R5:W-:Y:S01]  /*0e70*/  STG.E desc[UR6][R4.64], R33 ;  /* 0x0000002104007986 */ /* 0x000be2000c101906 */
[----:B------:R-:W3:Y:S03]  /*0e80*/  LDC.64 R26, c[0x0][0x3f0] ;  /* 0x0000fc00ff1a7b82 */ /* 0x000ee60000000a00 */
[----:B------:R-:W4:Y:S05]  /*0e90*/  LDG.E R19, desc[UR6][R14.64] ;  /* 0x000000060e137981 */ /* 0x000f2a000c1e1900 */
[----:B------:R-:W3:Y:S01]  /*0ea0*/  LDC.64 R28, c[0x0][0x3d8] ;  /* 0x0000f600ff1c7b82 */ /* 0x000ee20000000a00 */
[----:B------:R-:W-:Y:S01]  /*0eb0*/  IMAD.WIDE R6, R25, 0x4, R6 ;  /* 0x0000000419067825 */ /* 0x000fe200078e0206 */
[----:B-----5:R-:W5:Y:S05]  /*0ec0*/  LDG.E.CONSTANT R5, desc[UR6][R2.64+-0x4] ;  /* 0xfffffc0602057981 */ /* 0x020f6a000c1e9900 */
[----:B------:R-:W5:Y:S01]  /*0ed0*/  LDG.E.CONSTANT R7, desc[UR6][R6.64] ;  /* 0x0000000606077981 */ /* 0x000f62000c1e9900 */
[----:B0-----:R-:W-:-:S04]  /*0ee0*/  IMAD.WIDE R12, R23, 0x4, R12 ;  /* 0x00000004170c7825 */ /* 0x001fc800078e020c */
[C---:B-1----:R-:W-:Y:S02]  /*0ef0*/  IMAD.WIDE R8, R23.reuse, 0x4, R8 ;  /* 0x0000000417087825 */ /* 0x042fe400078e0208 */
[----:B------:R-:W5:Y:S02]  /*0f00*/  LDG.E.CONSTANT R12, desc[UR6][R12.64] ;  /* 0x000000060c0c7981 */ /* 0x000f64000c1e9900 */
[----:B---3--:R-:W-:-:S06]  /*0f10*/  IMAD.WIDE R26, R23, 0x4, R26 ;  /* 0x00000004171a7825 */ /* 0x008fcc00078e021a */
[----:B------:R-:W3:Y:S01]  /*0f20*/  LDG.E.CONSTANT R26, desc[UR6][R26.64] ;  /* 0x000000061a1a7981 */ /* 0x000ee2000c1e9900 */
[----:B------:R-:W-:-:S06]  /*0f30*/  IMAD.WIDE R28, R23, 0x4, R28 ;  /* 0x00000004171c7825 */ /* 0x000fcc00078e021c */
[----:B------:R-:W3:Y:S01]  /*0f40*/  LDG.E.CONSTANT R28, desc[UR6][R28.64] ;  /* 0x000000061c1c7981 */ /* 0x000ee2000c1e9900 */
[----:B--2---:R-:W-:-:S04]  /*0f50*/  FADD R17, R18, -R17 ;  /* 0x8000001112117221 */ /* 0x004fc80000000000 */
[----:B------:R-:W-:-:S04]  /*0f60*/  FADD R17, R17, -R0 ;  /* 0x8000000011117221 */ /* 0x000fc80000000000 */
[----:B----4-:R-:W-:-:S04]  /*0f70*/  FFMA R17, -R24, UR4, R17 ;  /* 0x0000000418117c23 */ /* 0x010fc80008000111 */
[----:B------:R-:W-:-:S04]  /*0f80*/  FMUL R17, R10, R17 ;  /* 0x000000110a117220 */ /* 0x000fc80000400000 */
[----:B------:R-:W-:-:S05]  /*0f90*/  FFMA R17, R16, R19, R17 ;  /* 0x0000001310117223 */ /* 0x000fca0000000011 */
[----:B------:R-:W-:Y:S04]  /*0fa0*/  STG.E desc[UR6][R14.64], R17 ;  /* 0x000000110e007986 */ /* 0x000fe8000c101906 */
[----:B------:R-:W2:Y:S01]  /*0fb0*/  LDG.E R3, desc[UR6][R8.64] ;  /* 0x0000000608037981 */ /* 0x000ea2000c1e1900 */
[----:B-----5:R-:W-:Y:S01]  /*0fc0*/  FADD R5, R22, -R5 ;  /* 0x8000000516057221 */ /* 0x020fe20000000000 */
[----:B------:R-:W-:-:S04]  /*0fd0*/  FADD R18, R18, -R7 ;  /* 0x8000000712127221 */ /* 0x000fc80000000000 */
[----:B------:R-:W-:-:S04]  /*0fe0*/  FADD R5, R5, -R18 ;  /* 0x8000001205057221 */ /* 0x000fc80000000000 */
[----:B---3--:R-:W-:-:S04]  /*0ff0*/  FFMA R5, -R26, UR4, R5 ;  /* 0x000000041a057c23 */ /* 0x008fc80008000105 */
[----:B------:R-:W-:-:S04]  /*1000*/  FMUL R5, R28, R5 ;  /* 0x000000051c057220 */ /* 0x000fc80000400000 */
[----:B--2---:R-:W-:-:S05]  /*1010*/  FFMA R3, R12, R3, R5 ;  /* 0x000000030c037223 */ /* 0x004fca0000000005 */
[----:B------:R-:W-:Y:S01]  /*1020*/  STG.E desc[UR6][R8.64], R3 ;  /* 0x0000000308007986 */ /* 0x000fe2000c101906 */
[----:B------:R-:W-:Y:S05]  /*1030*/  EXIT ;  /* 0x000000000000794d */ /* 0x000fea0003800000 */
.L_x_5:
        /* <DEDUP_REMOVED lines=12> */
.L_x_7:


//--------------------- .nv.shared.reserved.0     --------------------------
	.section	.nv.shared.reserved.0,"aw",@nobits
	.weak		__nv_reservedSMEM_offset_0_alias
	.size		__nv_reservedSMEM_offset_0_alias, 0, 64
	.other		__nv_reservedSMEM_offset_0_alias,@"STO_CUDA_RESERVED_SHARED STV_DEFAULT"
__nv_reservedSMEM_offset_0_alias:
	.zero		0
	.zero		64


//--------------------- .nv.constant0._Z13updateH_2DmapPfS_S_S_S_S_S_S_S_S_S_S_S_S_S_fiii --------------------------
	.section	.nv.constant0._Z13updateH_2DmapPfS_S_S_S_S_S_S_S_S_S_S_S_S_S_fiii,"a",@progbits
	.sectionflags	@""
	.align	4
.nv.constant0._Z13updateH_2DmapPfS_S_S_S_S_S_S_S_S_S_S_S_S_S_fiii:
	.zero		1032


//--------------------- .nv.constant0._Z13updateE_2DmapPfS_S_S_S_S_S_S_S_S_S_S_S_S_S_fiii --------------------------
	.section	.nv.constant0._Z13updateE_2DmapPfS_S_S_S_S_S_S_S_S_S_S_S_S_S_fiii,"a",@progbits
	.sectionflags	@""
	.align	4
.nv.constant0._Z13updateE_2DmapPfS_S_S_S_S_S_S_S_S_S_S_S_S_S_fiii:
	.zero		1032


//--------------------- SYMBOLS --------------------------

	.type		.nv.reservedSmem.offset0,@object
	.size		.nv.reservedSmem.offset0,0x4
